	.target	sm_80

	.elftype	@"ET_EXEC"


//--------------------- .note.nv.tkinfo           --------------------------
	.section	.note.nv.tkinfo,"",@"SHT_NOTE"
	.sectionflags	@"SHF_NOTE_NV_TKINFO"
	.tkinfo
        /*0018*/ 	.word	0x00000002
        /*0030*/ 	.string	""
        /*0030*/ 	.string	"ptxas"
        /*0030*/ 	.string	"Cuda compilation tools, release 13.0, V13.0.88"
        /*0030*/ 	.string	"Build cuda_13.0.r13.0/compiler.36424714_0"
        /*0030*/ 	.string	"-v  -suppress-debug-info  -lineinfo  -arch sm_80 "



//--------------------- .note.nv.cuinfo           --------------------------
	.section	.note.nv.cuinfo,"",@"SHT_NOTE"
	.sectionflags	@"SHF_NOTE_NV_CUINFO"
        /*0018*/ 	.short	0x0002
        /*001a*/ 	.short	0x0050
        /*001c*/ 	.short	0x0082
	.zero		2


//--------------------- .nv.info                  --------------------------
	.section	.nv.info,"",@"SHT_CUDA_INFO"
	.align	4


	//----- nvinfo : EIATTR_REGCOUNT
	.align		4
        /*0000*/ 	.byte	0x04, 0x2f
        /*0002*/ 	.short	(.L_2 - .L_1)
	.align		4
.L_1:
        /*0004*/ 	.word	index@(attn_fwd)
        /*0008*/ 	.word	0x000000a8


	//----- nvinfo : EIATTR_FRAME_SIZE
	.align		4
.L_2:
        /*000c*/ 	.byte	0x04, 0x11
        /*000e*/ 	.short	(.L_4 - .L_3)
	.align		4
.L_3:
        /*0010*/ 	.word	index@(attn_fwd)
        /*0014*/ 	.word	0x00000000


	//----- nvinfo : EIATTR_MIN_STACK_SIZE
	.align		4
.L_4:
        /*0018*/ 	.byte	0x04, 0x12
        /*001a*/ 	.short	(.L_6 - .L_5)
	.align		4
.L_5:
        /*001c*/ 	.word	index@(attn_fwd)
        /*0020*/ 	.word	0x00000000
.L_6:


//--------------------- .nv.info.attn_fwd         --------------------------
	.section	.nv.info.attn_fwd,"",@"SHT_CUDA_INFO"
	.sectionflags	@""
	.align	4


	//----- nvinfo : EIATTR_CUDA_API_VERSION
	.align		4
        /*0000*/ 	.byte	0x04, 0x37
        /*0002*/ 	.short	(.L_8 - .L_7)
.L_7:
        /*0004*/ 	.word	0x00000082


	//----- nvinfo : EIATTR_SW2861232_WAR
	.align		4
.L_8:
        /*0008*/ 	.byte	0x01, 0x35
	.zero		2


	//----- nvinfo : EIATTR_PARAM_CBANK
	.align		4
        /*000c*/ 	.byte	0x04, 0x0a
        /*000e*/ 	.short	(.L_10 - .L_9)
	.align		4
.L_9:
        /*0010*/ 	.word	index@(.nv.constant0.attn_fwd)
        /*0014*/ 	.short	0x0160
        /*0016*/ 	.short	0x0088


	//----- nvinfo : EIATTR_CBANK_PARAM_SIZE
	.align		4
.L_10:
        /*0018*/ 	.byte	0x03, 0x19
        /*001a*/ 	.short	0x0088


	//----- nvinfo : EIATTR_KPARAM_INFO
	.align		4
        /*001c*/ 	.byte	0x04, 0x17
        /*001e*/ 	.short	(.L_12 - .L_11)
.L_11:
        /*0020*/ 	.word	0x00000000
        /*0024*/ 	.short	0x0019
        /*0026*/ 	.short	0x0080
        /*0028*/ 	.byte	0x00, 0xf4, 0x21, 0x00


	//----- nvinfo : EIATTR_KPARAM_INFO
	.align		4
.L_12:
        /*002c*/ 	.byte	0x04, 0x17
        /*002e*/ 	.short	(.L_14 - .L_13)
.L_13:
        /*0030*/ 	.word	0x00000000
        /*0034*/ 	.short	0x0018
        /*0036*/ 	.short	0x0078
        /*0038*/ 	.byte	0x00, 0xf4, 0x21, 0x00


	//----- nvinfo : EIATTR_KPARAM_INFO
	.align		4
.L_14:
        /*003c*/ 	.byte	0x04, 0x17
        /*003e*/ 	.short	(.L_16 - .L_15)
.L_15:
        /*0040*/ 	.word	0x00000000
        /*0044*/ 	.short	0x0017
        /*0046*/ 	.short	0x0070
        /*0048*/ 	.byte	0x00, 0xf0, 0x11, 0x00


	//----- nvinfo : EIATTR_KPARAM_INFO
	.align		4
.L_16:
        /*004c*/ 	.byte	0x04, 0x17
        /*004e*/ 	.short	(.L_18 - .L_17)
.L_17:
        /*0050*/ 	.word	0x00000000
        /*0054*/ 	.short	0x0016
        /*0056*/ 	.short	0x006c
        /*0058*/ 	.byte	0x00, 0xf0, 0x11, 0x00


	//----- nvinfo : EIATTR_KPARAM_INFO
	.align		4
.L_18:
        /*005c*/ 	.byte	0x04, 0x17
        /*005e*/ 	.short	(.L_20 - .L_19)
.L_19:
        /*0060*/ 	.word	0x00000000
        /*0064*/ 	.short	0x0015
        /*0066*/ 	.short	0x0068
        /*0068*/ 	.byte	0x00, 0xf0, 0x11, 0x00


	//----- nvinfo : EIATTR_KPARAM_INFO
	.align		4
.L_20:
        /*006c*/ 	.byte	0x04, 0x17
        /*006e*/ 	.short	(.L_22 - .L_21)
.L_21:
        /*0070*/ 	.word	0x00000000
        /*0074*/ 	.short	0x0014
        /*0076*/ 	.short	0x0064
        /*0078*/ 	.byte	0x00, 0xf0, 0x11, 0x00


	//----- nvinfo : EIATTR_KPARAM_INFO
	.align		4
.L_22:
        /*007c*/ 	.byte	0x04, 0x17
        /*007e*/ 	.short	(.L_24 - .L_23)
.L_23:
        /*0080*/ 	.word	0x00000000
        /*0084*/ 	.short	0x0013
        /*0086*/ 	.short	0x0060
        /*0088*/ 	.byte	0x00, 0xf0, 0x11, 0x00


	//----- nvinfo : EIATTR_KPARAM_INFO
	.align		4
.L_24:
        /*008c*/ 	.byte	0x04, 0x17
        /*008e*/ 	.short	(.L_26 - .L_25)
.L_25:
        /*0090*/ 	.word	0x00000000
        /*0094*/ 	.short	0x0012
        /*0096*/ 	.short	0x005c
        /*0098*/ 	.byte	0x00, 0xf0, 0x11, 0x00


	//----- nvinfo : EIATTR_KPARAM_INFO
	.align		4
.L_26:
        /*009c*/ 	.byte	0x04, 0x17
        /*009e*/ 	.short	(.L_28 - .L_27)
.L_27:
        /*00a0*/ 	.word	0x00000000
        /*00a4*/ 	.short	0x0011
        /*00a6*/ 	.short	0x0058
        /*00a8*/ 	.byte	0x00, 0xf0, 0x11, 0x00


	//----- nvinfo : EIATTR_KPARAM_INFO
	.align		4
.L_28:
        /*00ac*/ 	.byte	0x04, 0x17
        /*00ae*/ 	.short	(.L_30 - .L_29)
.L_29:
        /*00b0*/ 	.word	0x00000000
        /*00b4*/ 	.short	0x0010
        /*00b6*/ 	.short	0x0054
        /*00b8*/ 	.byte	0x00, 0xf0, 0x11, 0x00


	//----- nvinfo : EIATTR_KPARAM_INFO
	.align		4
.L_30:
        /*00bc*/ 	.byte	0x04, 0x17
        /*00be*/ 	.short	(.L_32 - .L_31)
.L_31:
        /*00c0*/ 	.word	0x00000000
        /*00c4*/ 	.short	0x000f
        /*00c6*/ 	.short	0x0050
        /*00c8*/ 	.byte	0x00, 0xf0, 0x11, 0x00


	//----- nvinfo : EIATTR_KPARAM_INFO
	.align		4
.L_32:
        /*00cc*/ 	.byte	0x04, 0x17
        /*00ce*/ 	.short	(.L_34 - .L_33)
.L_33:
        /*00d0*/ 	.word	0x00000000
        /*00d4*/ 	.short	0x000e
        /*00d6*/ 	.short	0x004c
        /*00d8*/ 	.byte	0x00, 0xf0, 0x11, 0x00


	//----- nvinfo : EIATTR_KPARAM_INFO
	.align		4
.L_34:
        /*00dc*/ 	.byte	0x04, 0x17
        /*00de*/ 	.short	(.L_36 - .L_35)
.L_35:
        /*00e0*/ 	.word	0x00000000
        /*00e4*/ 	.short	0x000d
        /*00e6*/ 	.short	0x0048
        /*00e8*/ 	.byte	0x00, 0xf0, 0x11, 0x00


	//----- nvinfo : EIATTR_KPARAM_INFO
	.align		4
.L_36:
        /*00ec*/ 	.byte	0x04, 0x17
        /*00ee*/ 	.short	(.L_38 - .L_37)
.L_37:
        /*00f0*/ 	.word	0x00000000
        /*00f4*/ 	.short	0x000c
        /*00f6*/ 	.short	0x0044
        /*00f8*/ 	.byte	0x00, 0xf0, 0x11, 0x00


	//----- nvinfo : EIATTR_KPARAM_INFO
	.align		4
.L_38:
        /*00fc*/ 	.byte	0x04, 0x17
        /*00fe*/ 	.short	(.L_40 - .L_39)
.L_39:
        /*0100*/ 	.word	0x00000000
        /*0104*/ 	.short	0x000b
        /*0106*/ 	.short	0x0040
        /*0108*/ 	.byte	0x00, 0xf0, 0x11, 0x00


	//----- nvinfo : EIATTR_KPARAM_INFO
	.align		4
.L_40:
        /*010c*/ 	.byte	0x04, 0x17
        /*010e*/ 	.short	(.L_42 - .L_41)
.L_41:
        /*0110*/ 	.word	0x00000000
        /*0114*/ 	.short	0x000a
        /*0116*/ 	.short	0x003c
        /*0118*/ 	.byte	0x00, 0xf0, 0x11, 0x00


	//----- nvinfo : EIATTR_KPARAM_INFO
	.align		4
.L_42:
        /*011c*/ 	.byte	0x04, 0x17
        /*011e*/ 	.short	(.L_44 - .L_43)
.L_43:
        /*0120*/ 	.word	0x00000000
        /*0124*/ 	.short	0x0009
        /*0126*/ 	.short	0x0038
        /*0128*/ 	.byte	0x00, 0xf0, 0x11, 0x00


	//----- nvinfo : EIATTR_KPARAM_INFO
	.align		4
.L_44:
        /*012c*/ 	.byte	0x04, 0x17
        /*012e*/ 	.short	(.L_46 - .L_45)
.L_45:
        /*0130*/ 	.word	0x00000000
        /*0134*/ 	.short	0x0008
        /*0136*/ 	.short	0x0034
        /*0138*/ 	.byte	0x00, 0xf0, 0x11, 0x00


	//----- nvinfo : EIATTR_KPARAM_INFO
	.align		4
.L_46:
        /*013c*/ 	.byte	0x04, 0x17
        /*013e*/ 	.short	(.L_48 - .L_47)
.L_47:
        /*0140*/ 	.word	0x00000000
        /*0144*/ 	.short	0x0007
        /*0146*/ 	.short	0x0030
        /*0148*/ 	.byte	0x00, 0xf0, 0x11, 0x00


	//----- nvinfo : EIATTR_KPARAM_INFO
	.align		4
.L_48:
        /*014c*/ 	.byte	0x04, 0x17
        /*014e*/ 	.short	(.L_50 - .L_49)
.L_49:
        /*0150*/ 	.word	0x00000000
        /*0154*/ 	.short	0x0006
        /*0156*/ 	.short	0x002c
        /*0158*/ 	.byte	0x00, 0xf0, 0x11, 0x00


	//----- nvinfo : EIATTR_KPARAM_INFO
	.align		4
.L_50:
        /*015c*/ 	.byte	0x04, 0x17
        /*015e*/ 	.short	(.L_52 - .L_51)
.L_51:
        /*0160*/ 	.word	0x00000000
        /*0164*/ 	.short	0x0005
        /*0166*/ 	.short	0x0028
        /*0168*/ 	.byte	0x00, 0xf0, 0x11, 0x00


	//----- nvinfo : EIATTR_KPARAM_INFO
	.align		4
.L_52:
        /*016c*/ 	.byte	0x04, 0x17
        /*016e*/ 	.short	(.L_54 - .L_53)
.L_53:
        /*0170*/ 	.word	0x00000000
        /*0174*/ 	.short	0x0004
        /*0176*/ 	.short	0x0020
        /*0178*/ 	.byte	0x00, 0xf4, 0x21, 0x00


	//----- nvinfo : EIATTR_KPARAM_INFO
	.align		4
.L_54:
        /*017c*/ 	.byte	0x04, 0x17
        /*017e*/ 	.short	(.L_56 - .L_55)
.L_55:
        /*0180*/ 	.word	0x00000000
        /*0184*/ 	.short	0x0003
        /*0186*/ 	.short	0x0018
        /*0188*/ 	.byte	0x00, 0xf4, 0x21, 0x00


	//----- nvinfo : EIATTR_KPARAM_INFO
	.align		4
.L_56:
        /*018c*/ 	.byte	0x04, 0x17
        /*018e*/ 	.short	(.L_58 - .L_57)
.L_57:
        /*0190*/ 	.word	0x00000000
        /*0194*/ 	.short	0x0002
        /*0196*/ 	.short	0x0010
        /*0198*/ 	.byte	0x00, 0xf4, 0x21, 0x00


	//----- nvinfo : EIATTR_KPARAM_INFO
	.align		4
.L_58:
        /*019c*/ 	.byte	0x04, 0x17
        /*019e*/ 	.short	(.L_60 - .L_59)
.L_59:
        /*01a0*/ 	.word	0x00000000
        /*01a4*/ 	.short	0x0001
        /*01a6*/ 	.short	0x0008
        /*01a8*/ 	.byte	0x00, 0xf4, 0x21, 0x00


	//----- nvinfo : EIATTR_KPARAM_INFO
	.align		4
.L_60:
        /*01ac*/ 	.byte	0x04, 0x17
        /*01ae*/ 	.short	(.L_62 - .L_61)
.L_61:
        /*01b0*/ 	.word	0x00000000
        /*01b4*/ 	.short	0x0000
        /*01b6*/ 	.short	0x0000
        /*01b8*/ 	.byte	0x00, 0xf4, 0x21, 0x00


	//----- nvinfo : EIATTR_MAXREG_COUNT
	.align		4
.L_62:
        /*01bc*/ 	.byte	0x03, 0x1b
        /*01be*/ 	.short	0x00ff


	//----- nvinfo : EIATTR_NUM_BARRIERS
	.align		4
        /*01c0*/ 	.byte	0x02, 0x4c
        /*01c2*/ 	.byte	0x01
	.zero		1


	//----- nvinfo : EIATTR_MERCURY_ISA_VERSION
	.align		4
        /*01c4*/ 	.byte	0x03, 0x5f
        /*01c6*/ 	.short	0x0000


	//----- nvinfo : EIATTR_COOP_GROUP_MASK_REGIDS
	.align		4
        /*01c8*/ 	.byte	0x04, 0x29
        /*01ca*/ 	.short	(.L_64 - .L_63)


	//   ....[0]....
.L_63:
        /*01cc*/ 	.word	0xffffffff


	//   ....[1]....
        /*01d0*/ 	.word	0xffffffff


	//   ....[2]....
        /*01d4*/ 	.word	0xffffffff


	//   ....[3]....
        /*01d8*/ 	.word	0xffffffff


	//   ....[4]....
        /*01dc*/ 	.word	0xffffffff


	//   ....[5]....
        /*01e0*/ 	.word	0xffffffff


	//   ....[6]....
        /*01e4*/ 	.word	0xffffffff


	//   ....[7]....
        /*01e8*/ 	.word	0xffffffff


	//   ....[8]....
        /*01ec*/ 	.word	0xffffffff


	//   ....[9]....
        /*01f0*/ 	.word	0xffffffff


	//   ....[10]....
        /*01f4*/ 	.word	0xffffffff


	//   ....[11]....
        /*01f8*/ 	.word	0xffffffff


	//   ....[12]....
        /*01fc*/ 	.word	0xffffffff


	//   ....[13]....
        /*0200*/ 	.word	0xffffffff


	//   ....[14]....
        /*0204*/ 	.word	0xffffffff


	//   ....[15]....
        /*0208*/ 	.word	0xffffffff


	//   ....[16]....
        /*020c*/ 	.word	0xffffffff


	//   ....[17]....
        /*0210*/ 	.word	0xffffffff


	//   ....[18]....
        /*0214*/ 	.word	0xffffffff


	//   ....[19]....
        /*0218*/ 	.word	0xffffffff


	//----- nvinfo : EIATTR_COOP_GROUP_INSTR_OFFSETS
	.align		4
.L_64:
        /*021c*/ 	.byte	0x04, 0x28
        /*021e*/ 	.short	(.L_66 - .L_65)


	//   ....[0]....
.L_65:
        /*0220*/ 	.word	0x00001a90


	//   ....[1]....
        /*0224*/ 	.word	0x00001aa0


	//   ....[2]....
        /*0228*/ 	.word	0x00001ab0


	//   ....[3]....
        /*022c*/ 	.word	0x00001ac0


	//   ....[4]....
        /*0230*/ 	.word	0x00001b00


	//   ....[5]....
        /*0234*/ 	.word	0x00001b20


	//   ....[6]....
        /*0238*/ 	.word	0x00001b30


	//   ....[7]....
        /*023c*/ 	.word	0x00001b40


	//   ....[8]....
        /*0240*/ 	.word	0x00001bf0


	//   ....[9]....
        /*0244*/ 	.word	0x00001c10


	//   ....[10]....
        /*0248*/ 	.word	0x00001e80


	//   ....[11]....
        /*024c*/ 	.word	0x00001e90


	//   ....[12]....
        /*0250*/ 	.word	0x00001eb0


	//   ....[13]....
        /*0254*/ 	.word	0x00001ec0


	//   ....[14]....
        /*0258*/ 	.word	0x00001ef0


	//   ....[15]....
        /*025c*/ 	.word	0x00001f10


	//   ....[16]....
        /*0260*/ 	.word	0x00001f30


	//   ....[17]....
        /*0264*/ 	.word	0x00001f40


	//   ....[18]....
        /*0268*/ 	.word	0x00002000


	//   ....[19]....
        /*026c*/ 	.word	0x00002020


	//----- nvinfo : EIATTR_EXIT_INSTR_OFFSETS
	.align		4
.L_66:
        /*0270*/ 	.byte	0x04, 0x1c
        /*0272*/ 	.short	(.L_68 - .L_67)


	//   ....[0]....
.L_67:
        /*0274*/ 	.word	0x00003ce0


	//   ....[1]....
        /*0278*/ 	.word	0x00003d80


	//----- nvinfo : EIATTR_REQNTID
	.align		4
.L_68:
        /*027c*/ 	.byte	0x04, 0x10
        /*027e*/ 	.short	(.L_70 - .L_69)
.L_69:
        /*0280*/ 	.word	0x00000080
        /*0284*/ 	.word	0x00000001
        /*0288*/ 	.word	0x00000001
.L_70:


//--------------------- .nv.callgraph             --------------------------
	.section	.nv.callgraph,"",@"SHT_CUDA_CALLGRAPH"
	.align	4
	.sectionentsize	8
	.align		4
        /*0000*/ 	.word	0x00000000
	.align		4
        /*0004*/ 	.word	0xffffffff
	.align		4
        /*0008*/ 	.word	0x00000000
	.align		4
        /*000c*/ 	.word	0xfffffffe
	.align		4
        /*0010*/ 	.word	0x00000000
	.align		4
        /*0014*/ 	.word	0xfffffffd
	.align		4
        /*0018*/ 	.word	0x00000000
	.align		4
        /*001c*/ 	.word	0xfffffffc


//--------------------- .nv.rel.action            --------------------------
	.section	.nv.rel.action,"",@"SHT_CUDA_RELOCINFO"
	.align	8
	.sectionentsize	8
        /*0000*/ 	.byte	0x73, 0x00, 0x00, 0x00, 0x00, 0x00, 0x00, 0x00, 0x00, 0x00, 0x00, 0x11, 0x25, 0x00, 0x05, 0x36


//--------------------- .nv.constant4             --------------------------
	.section	.nv.constant4,"a",@progbits
	.align	8
	.align		8
.nv.constant4:
        /*0000*/ 	.dword	_$_str


//--------------------- .nv.constant0.attn_fwd    --------------------------
	.section	.nv.constant0.attn_fwd,"a",@progbits
	.sectionflags	@""
	.align	4
.nv.constant0.attn_fwd:
	.zero		488


//--------------------- .text.attn_fwd            --------------------------
	.section	.text.attn_fwd,"ax",@progbits
	.sectioninfo	@"SHI_REGISTERS=168"
	.align	128
        .global         attn_fwd
        .type           attn_fwd,@function
        .size           attn_fwd,(.L_x_3 - attn_fwd)
        .other          attn_fwd,@"STO_CUDA_ENTRY STV_DEFAULT"
attn_fwd:
.text.attn_fwd:
[----:B------:R-:W-:Y:S02]  /*0000*/  IMAD.MOV.U32 R1, RZ, RZ, c[0x0][0x28] ;  /* 0x00000a00ff017624 */ /* 0x000fe400078e00ff */
[----:B------:R-:W0:Y:S01]  /*0010*/  S2R R21, SR_CTAID.X ;  /* 0x0000000000157919 */ /* 0x000e220000002500 */
[----:B------:R-:W-:Y:S01]  /*0020*/  MOV R22, c[0x0][0x198] ;  /* 0x0000660000167a02 */ /* 0x000fe20000000f00 */
[----:B------:R-:W-:Y:S02]  /*0030*/  ULDC.64 UR6, c[0x0][0x118] ;  /* 0x0000460000067ab9 */ /* 0x000fe40000000a00 */
[----:B------:R-:W1:Y:S04]  /*0040*/  S2R R0, SR_TID.X ;  /* 0x0000000000007919 */ /* 0x000e680000002100 */
[----:B------:R-:W2:Y:S01]  /*0050*/  S2R R2, SR_CTAID.Y ;  /* 0x0000000000027919 */ /* 0x000ea20000002600 */
[----:B0-----:R-:W-:Y:S01]  /*0060*/  IMAD.SHL.U32 R21, R21, 0x20, RZ ;  /* 0x0000002015157824 */ /* 0x001fe200078e00ff */
[----:B-1----:R-:W-:-:S04]  /*0070*/  SHF.R.U32.HI R82, RZ, 0x5, R0 ;  /* 0x00000005ff527819 */ /* 0x002fc80000011600 */
[----:B------:R-:W-:Y:S02]  /*0080*/  LOP3.LUT R83, R21, 0x1f, R0, 0xf8, !PT ;  /* 0x0000001f15537812 */ /* 0x000fe400078ef800 */
[----:B------:R-:W-:Y:S01]  /*0090*/  SGXT.U32 R82, R82, 0x2 ;  /* 0x000000025252781a */ /* 0x000fe20000000000 */
[----:B--2---:R-:W-:Y:S02]  /*00a0*/  IMAD R3, R2, c[0x0][0x190], RZ ;  /* 0x0000640002037a24 */ /* 0x004fe400078e02ff */
[----:B------:R-:W-:Y:S02]  /*00b0*/  IMAD R5, R83, c[0x0][0x194], RZ ;  /* 0x0000650053057a24 */ /* 0x000fe400078e02ff */
[----:B------:R-:W-:Y:S02]  /*00c0*/  IMAD R9, R82, c[0x0][0x198], RZ ;  /* 0x0000660052097a24 */ /* 0x000fe400078e02ff */
[----:B------:R-:W-:Y:S02]  /*00d0*/  IMAD.SHL.U32 R4, R3, 0x2, RZ ;  /* 0x0000000203047824 */ /* 0x000fe400078e00ff */
[----:B------:R-:W-:Y:S01]  /*00e0*/  IMAD.SHL.U32 R7, R5, 0x2, RZ ;  /* 0x0000000205077824 */ /* 0x000fe200078e00ff */
[----:B------:R-:W-:Y:S01]  /*00f0*/  LEA R10, R22, R9, 0x2 ;  /* 0x00000009160a7211 */ /* 0x000fe200078e10ff */
[----:B------:R-:W-:-:S03]  /*0100*/  IMAD.HI R3, R3, 0x2, RZ ;  /* 0x0000000203037827 */ /* 0x000fc600078e02ff */
[----:B------:R-:W-:Y:S01]  /*0110*/  IADD3 R34, P0, P1, R7, c[0x0][0x160], R4 ;  /* 0x0000580007227a10 */ /* 0x000fe2000791e004 */
[----:B------:R-:W-:-:S04]  /*0120*/  IMAD.HI R6, R5, 0x2, RZ ;  /* 0x0000000205067827 */ /* 0x000fc800078e02ff */
[----:B------:R-:W-:Y:S01]  /*0130*/  IMAD R7, R22, 0x4, R10 ;  /* 0x0000000416077824 */ /* 0x000fe200078e020a */
[----:B------:R-:W-:Y:S02]  /*0140*/  IADD3.X R36, R6, c[0x0][0x164], R3, P0, P1 ;  /* 0x0000590006247a10 */ /* 0x000fe400007e2403 */
[-C--:B------:R-:W-:Y:S01]  /*0150*/  LEA R4, P0, R9, R34.reuse, 0x1 ;  /* 0x0000002209047211 */ /* 0x080fe200078008ff */
[----:B------:R-:W-:Y:S01]  /*0160*/  IMAD R3, R22, 0x4, R7 ;  /* 0x0000000416037824 */ /* 0x000fe200078e0207 */
[----:B------:R-:W-:Y:S02]  /*0170*/  LEA R8, P1, R7, R34, 0x1 ;  /* 0x0000002207087211 */ /* 0x000fe400078208ff */
[----:B------:R-:W-:Y:S02]  /*0180*/  LEA.HI.X.SX32 R5, R9, R36, 0x1, P0 ;  /* 0x0000002409057211 */ /* 0x000fe400000f0eff */
[----:B------:R-:W-:Y:S02]  /*0190*/  LEA R6, P0, R10, R34, 0x1 ;  /* 0x000000220a067211 */ /* 0x000fe400078008ff */
[----:B------:R-:W-:Y:S01]  /*01a0*/  LEA R13, R22, R3, 0x2 ;  /* 0x00000003160d7211 */ /* 0x000fe200078e10ff */
[----:B------:R0:W2:Y:S01]  /*01b0*/  LDG.E.U16 R24, [R4.64] ;  /* 0x0000000604187981 */ /* 0x0000a2000c1e1500 */
[----:B------:R-:W-:-:S02]  /*01c0*/  LEA.HI.X.SX32 R9, R7, R36, 0x1, P1 ;  /* 0x0000002407097211 */ /* 0x000fc400008f0eff */
[----:B------:R-:W-:Y:S01]  /*01d0*/  LEA.HI.X.SX32 R7, R10, R36, 0x1, P0 ;  /* 0x000000240a077211 */ /* 0x000fe200000f0eff */
[C---:B------:R-:W-:Y:S01]  /*01e0*/  IMAD R14, R22.reuse, 0x4, R13 ;  /* 0x00000004160e7824 */ /* 0x040fe200078e020d */
[C---:B------:R-:W-:Y:S01]  /*01f0*/  LEA R10, P0, R3.reuse, R34, 0x1 ;  /* 0x00000022030a7211 */ /* 0x040fe200078008ff */
[----:B------:R1:W3:Y:S03]  /*0200*/  LDG.E.U16 R26, [R8.64] ;  /* 0x00000006081a7981 */ /* 0x0002e6000c1e1500 */
[----:B------:R-:W-:Y:S01]  /*0210*/  LEA.HI.X.SX32 R11, R3, R36, 0x1, P0 ;  /* 0x00000024030b7211 */ /* 0x000fe200000f0eff */
[----:B------:R-:W-:Y:S01]  /*0220*/  IMAD R3, R22, 0x4, R14 ;  /* 0x0000000416037824 */ /* 0x000fe200078e020e */
[----:B0-----:R-:W-:Y:S01]  /*0230*/  LEA R4, P0, R14, R34, 0x1 ;  /* 0x000000220e047211 */ /* 0x001fe200078008ff */
[----:B------:R0:W4:Y:S03]  /*0240*/  LDG.E.U16 R23, [R6.64] ;  /* 0x0000000606177981 */ /* 0x000126000c1e1500 */
[----:B------:R-:W-:Y:S01]  /*0250*/  LEA R15, R22, R3, 0x2 ;  /* 0x00000003160f7211 */ /* 0x000fe200078e10ff */
[----:B------:R5:W4:Y:S01]  /*0260*/  LDG.E.U16 R25, [R10.64] ;  /* 0x000000060a197981 */ /* 0x000b22000c1e1500 */
[----:B------:R-:W-:-:S03]  /*0270*/  LEA.HI.X.SX32 R5, R14, R36, 0x1, P0 ;  /* 0x000000240e057211 */ /* 0x000fc600000f0eff */
[C---:B------:R-:W-:Y:S01]  /*0280*/  IMAD R16, R22.reuse, 0x4, R15 ;  /* 0x0000000416107824 */ /* 0x040fe200078e020f */
[-C--:B-1----:R-:W-:Y:S01]  /*0290*/  LEA R8, P0, R3, R34.reuse, 0x1 ;  /* 0x0000002203087211 */ /* 0x082fe200078008ff */
[----:B------:R1:W4:Y:S02]  /*02a0*/  LDG.E.U16 R27, [R4.64] ;  /* 0x00000006041b7981 */ /* 0x000324000c1e1500 */
[C---:B------:R-:W-:Y:S01]  /*02b0*/  IMAD R18, R22.reuse, 0x4, R16 ;  /* 0x0000000416127824 */ /* 0x040fe200078e0210 */
[----:B------:R-:W-:Y:S02]  /*02c0*/  LEA R12, P1, R13, R34, 0x1 ;  /* 0x000000220d0c7211 */ /* 0x000fe400078208ff */
[----:B------:R-:W-:Y:S02]  /*02d0*/  LEA.HI.X.SX32 R9, R3, R36, 0x1, P0 ;  /* 0x0000002403097211 */ /* 0x000fe400000f0eff */
[C---:B------:R-:W-:Y:S02]  /*02e0*/  LEA R3, R22.reuse, R18, 0x2 ;  /* 0x0000001216037211 */ /* 0x040fe400078e10ff */
[----:B------:R-:W-:Y:S01]  /*02f0*/  LEA.HI.X.SX32 R13, R13, R36, 0x1, P1 ;  /* 0x000000240d0d7211 */ /* 0x000fe200008f0eff */
[----:B------:R1:W4:Y:S02]  /*0300*/  LDG.E.U16 R30, [R8.64] ;  /* 0x00000006081e7981 */ /* 0x000324000c1e1500 */
[----:B------:R-:W-:Y:S01]  /*0310*/  IMAD R19, R22, 0x4, R3 ;  /* 0x0000000416137824 */ /* 0x000fe200078e0203 */
[C---:B0-----:R-:W-:Y:S01]  /*0320*/  LEA R6, P0, R15.reuse, R34, 0x1 ;  /* 0x000000220f067211 */ /* 0x041fe200078008ff */
[----:B------:R0:W4:Y:S03]  /*0330*/  LDG.E.U16 R28, [R12.64] ;  /* 0x000000060c1c7981 */ /* 0x000126000c1e1500 */
[----:B------:R-:W-:-:S02]  /*0340*/  LEA.HI.X.SX32 R7, R15, R36, 0x1, P0 ;  /* 0x000000240f077211 */ /* 0x000fc400000f0eff */
[CC--:B-----5:R-:W-:Y:S02]  /*0350*/  LEA R10, P0, R3.reuse, R34.reuse, 0x1 ;  /* 0x00000022030a7211 */ /* 0x0e0fe400078008ff */
[----:B------:R-:W-:Y:S01]  /*0360*/  LEA R14, P1, R16, R34, 0x1 ;  /* 0x00000022100e7211 */ /* 0x000fe200078208ff */
[----:B------:R5:W4:Y:S01]  /*0370*/  LDG.E.U16 R29, [R6.64] ;  /* 0x00000006061d7981 */ /* 0x000b22000c1e1500 */
[----:B0-----:R-:W-:Y:S01]  /*0380*/  IMAD R13, R22, 0x4, R19 ;  /* 0x00000004160d7824 */ /* 0x001fe200078e0213 */
[----:B------:R-:W-:-:S04]  /*0390*/  LEA.HI.X.SX32 R11, R3, R36, 0x1, P0 ;  /* 0x00000024030b7211 */ /* 0x000fc800000f0eff */
[----:B------:R-:W-:Y:S01]  /*03a0*/  LEA R20, R22, R13, 0x2 ;  /* 0x0000000d16147211 */ /* 0x000fe200078e10ff */
[----:B------:R-:W4:Y:S01]  /*03b0*/  LDG.E.U16 R10, [R10.64] ;  /* 0x000000060a0a7981 */ /* 0x000f22000c1e1500 */
[----:B------:R-:W-:-:S03]  /*03c0*/  LEA R12, P0, R13, R34, 0x1 ;  /* 0x000000220d0c7211 */ /* 0x000fc600078008ff */
[----:B------:R-:W-:Y:S01]  /*03d0*/  IMAD R3, R22, 0x4, R20 ;  /* 0x0000000416037824 */ /* 0x000fe200078e0214 */
[-C--:B------:R-:W-:Y:S02]  /*03e0*/  LEA.HI.X.SX32 R15, R16, R36.reuse, 0x1, P1 ;  /* 0x00000024100f7211 */ /* 0x080fe400008f0eff */
[----:B------:R-:W-:Y:S02]  /*03f0*/  LEA.HI.X.SX32 R13, R13, R36, 0x1, P0 ;  /* 0x000000240d0d7211 */ /* 0x000fe400000f0eff */
[CC--:B------:R-:W-:Y:S01]  /*0400*/  LEA R16, P1, R3.reuse, R34.reuse, 0x1 ;  /* 0x0000002203107211 */ /* 0x0c0fe200078208ff */
[----:B------:R-:W-:Y:S01]  /*0410*/  IMAD R22, R22, 0x4, R3 ;  /* 0x0000000416167824 */ /* 0x000fe200078e0203 */
[C---:B-1----:R-:W-:Y:S01]  /*0420*/  LEA R4, P0, R18.reuse, R34, 0x1 ;  /* 0x0000002212047211 */ /* 0x042fe200078008ff */
[----:B------:R0:W4:Y:S01]  /*0430*/  LDG.E.U16 R32, [R14.64] ;  /* 0x000000060e207981 */ /* 0x000122000c1e1500 */
[-C--:B------:R-:W-:Y:S02]  /*0440*/  LEA.HI.X.SX32 R17, R3, R36.reuse, 0x1, P1 ;  /* 0x0000002403117211 */ /* 0x080fe400008f0eff */
[----:B------:R-:W-:Y:S01]  /*0450*/  LEA.HI.X.SX32 R5, R18, R36, 0x1, P0 ;  /* 0x0000002412057211 */ /* 0x000fe200000f0eff */
[----:B------:R-:W4:Y:S01]  /*0460*/  LDG.E.U16 R12, [R12.64] ;  /* 0x000000060c0c7981 */ /* 0x000f22000c1e1500 */
[----:B-----5:R-:W-:-:S02]  /*0470*/  LEA R6, P0, R19, R34, 0x1 ;  /* 0x0000002213067211 */ /* 0x020fc400078008ff */
[C---:B------:R-:W-:Y:S01]  /*0480*/  LEA R8, P1, R20.reuse, R34, 0x1 ;  /* 0x0000002214087211 */ /* 0x040fe200078208ff */
[----:B------:R1:W5:Y:S01]  /*0490*/  LDG.E.U16 R16, [R16.64] ;  /* 0x0000000610107981 */ /* 0x000362000c1e1500 */
[-C--:B------:R-:W-:Y:S02]  /*04a0*/  LEA.HI.X.SX32 R7, R19, R36.reuse, 0x1, P0 ;  /* 0x0000002413077211 */ /* 0x080fe400000f0eff */
[----:B------:R-:W-:Y:S01]  /*04b0*/  LEA.HI.X.SX32 R9, R20, R36, 0x1, P1 ;  /* 0x0000002414097211 */ /* 0x000fe200008f0eff */
[----:B------:R1:W5:Y:S01]  /*04c0*/  LDG.E.U16 R5, [R4.64] ;  /* 0x0000000604057981 */ /* 0x000362000c1e1500 */
[----:B0-----:R-:W-:-:S03]  /*04d0*/  LEA R14, P0, R22, R34, 0x1 ;  /* 0x00000022160e7211 */ /* 0x001fc600078008ff */
[----:B------:R-:W5:Y:S04]  /*04e0*/  LDG.E.U16 R7, [R6.64] ;  /* 0x0000000606077981 */ /* 0x000f68000c1e1500 */
[----:B------:R-:W5:Y:S01]  /*04f0*/  LDG.E.U16 R9, [R8.64] ;  /* 0x0000000608097981 */ /* 0x000f62000c1e1500 */
[----:B------:R-:W-:-:S06]  /*0500*/  LEA.HI.X.SX32 R15, R22, R36, 0x1, P0 ;  /* 0x00000024160f7211 */ /* 0x000fcc00000f0eff */
[----:B------:R-:W5:Y:S01]  /*0510*/  LDG.E.U16 R15, [R14.64] ;  /* 0x000000060e0f7981 */ /* 0x000f62000c1e1500 */
[----:B------:R-:W-:Y:S02]  /*0520*/  SHF.R.S32.HI R81, RZ, 0x6, R0 ;  /* 0x00000006ff517819 */ /* 0x000fe40000011400 */
[----:B------:R-:W-:Y:S02]  /*0530*/  LOP3.LUT R3, R0, 0x3f, RZ, 0xc0, !PT ;  /* 0x0000003f00037812 */ /* 0x000fe400078ec0ff */
[----:B------:R-:W-:Y:S02]  /*0540*/  SGXT R81, R81, 0x1 ;  /* 0x000000015151781a */ /* 0x000fe40000000200 */
[----:B------:R-:W-:-:S04]  /*0550*/  SHF.L.U32 R18, R3, 0x1, RZ ;  /* 0x0000000103127819 */ /* 0x000fc800000006ff */
[----:B------:R-:W-:-:S04]  /*0560*/  LOP3.LUT R81, R18, 0x90, R81, 0x78, !PT ;  /* 0x0000009012517812 */ /* 0x000fc800078e7851 */
[----:B------:R-:W-:Y:S02]  /*0570*/  LOP3.LUT R80, R81, 0x20, RZ, 0x3c, !PT ;  /* 0x0000002051507812 */ /* 0x000fe400078e3cff */
[----:B------:R-:W-:-:S04]  /*0580*/  IADD3 R79, R21, 0x20, RZ ;  /* 0x00000020154f7810 */ /* 0x000fc80007ffe0ff */
[----:B------:R-:W-:Y:S02]  /*0590*/  ISETP.GE.AND P0, PT, R79, 0x1, PT ;  /* 0x000000014f00780c */ /* 0x000fe40003f06270 */
[C---:B-1----:R-:W-:Y:S02]  /*05a0*/  LOP3.LUT R17, R0.reuse, 0x60, RZ, 0xc0, !PT ;  /* 0x0000006000117812 */ /* 0x042fe400078ec0ff */
[C---:B------:R-:W-:Y:S01]  /*05b0*/  LOP3.LUT R85, R0.reuse, 0x7f, RZ, 0xc0, !PT ;  /* 0x0000007f00557812 */ /* 0x040fe200078ec0ff */
[----:B------:R-:W-:Y:S01]  /*05c0*/  IMAD.MOV.U32 R76, RZ, RZ, 0x3f800000 ;  /* 0x3f800000ff4c7424 */ /* 0x000fe200078e00ff */
[----:B------:R-:W-:Y:S01]  /*05d0*/  MOV R71, 0xff800000 ;  /* 0xff80000000477802 */ /* 0x000fe20000000f00 */
[----:B------:R-:W-:Y:S01]  /*05e0*/  IMAD.MOV.U32 R68, RZ, RZ, -0x800000 ;  /* 0xff800000ff447424 */ /* 0x000fe200078e00ff */
[----:B------:R-:W-:Y:S01]  /*05f0*/  MOV R4, 0x3f800000 ;  /* 0x3f80000000047802 */ /* 0x000fe20000000f00 */
[----:B------:R-:W-:Y:S01]  /*0600*/  IMAD.MOV.U32 R73, RZ, RZ, -0x800000 ;  /* 0xff800000ff497424 */ /* 0x000fe200078e00ff */
[----:B------:R-:W-:Y:S01]  /*0610*/  CS2R R56, SRZ ;  /* 0x0000000000387805 */ /* 0x000fe2000001ff00 */
[----:B------:R-:W-:Y:S01]  /*0620*/  IMAD.MOV.U32 R70, RZ, RZ, -0x800000 ;  /* 0xff800000ff467424 */ /* 0x000fe200078e00ff */
[----:B------:R-:W-:Y:S01]  /*0630*/  CS2R R58, SRZ ;  /* 0x00000000003a7805 */ /* 0x000fe2000001ff00 */
[----:B------:R-:W-:Y:S01]  /*0640*/  IMAD.MOV.U32 R31, RZ, RZ, 0x3f800000 ;  /* 0x3f800000ff1f7424 */ /* 0x000fe200078e00ff */
[----:B------:R-:W-:Y:S01]  /*0650*/  CS2R R60, SRZ ;  /* 0x00000000003c7805 */ /* 0x000fe2000001ff00 */
[----:B------:R-:W-:Y:S01]  /*0660*/  CS2R R62, SRZ ;  /* 0x00000000003e7805 */ /* 0x000fe2000001ff00 */
[----:B------:R-:W-:Y:S01]  /*0670*/  CS2R R52, SRZ ;  /* 0x0000000000347805 */ /* 0x000fe2000001ff00 */
[----:B------:R-:W-:Y:S01]  /*0680*/  CS2R R54, SRZ ;  /* 0x0000000000367805 */ /* 0x000fe2000001ff00 */
[----:B------:R-:W-:Y:S01]  /*0690*/  CS2R R34, SRZ ;  /* 0x0000000000227805 */ /* 0x000fe2000001ff00 */
[----:B------:R-:W-:Y:S01]  /*06a0*/  ISETP.GE.U32.AND P5, PT, R85, 0x20, PT ;  /* 0x000000205500780c */ /* 0x000fe20003fa6070 */
[C---:B------:R-:W-:Y:S01]  /*06b0*/  IMAD.SHL.U32 R77, R0.reuse, 0x40, RZ ;  /* 0x00000040004d7824 */ /* 0x040fe200078e00ff */
[----:B------:R-:W-:-:S02]  /*06c0*/  LOP3.LUT R84, R0, 0x1c, RZ, 0xc0, !PT ;  /* 0x0000001c00547812 */ /* 0x000fc400078ec0ff */
[C---:B------:R-:W-:Y:S01]  /*06d0*/  LOP3.LUT R78, R0.reuse, 0x7, RZ, 0xc0, !PT ;  /* 0x00000007004e7812 */ /* 0x040fe200078ec0ff */
[----:B--2---:R-:W-:Y:S04]  /*06e0*/  STS.U16 [R81], R24 ;  /* 0x0000001851007388 */ /* 0x004fe80000000400 */
[----:B---3--:R-:W-:Y:S04]  /*06f0*/  STS.U16 [R81+0x200], R26 ;  /* 0x0002001a51007388 */ /* 0x008fe80000000400 */
[----:B----4-:R0:W-:Y:S04]  /*0700*/  STS.U16 [R81+0x600], R30 ;  /* 0x0006001e51007388 */ /* 0x0101e80000000400 */
[----:B------:R-:W-:Y:S04]  /*0710*/  STS.U16 [R81+0x400], R28 ;  /* 0x0004001c51007388 */ /* 0x000fe80000000400 */
[----:B------:R-:W-:Y:S04]  /*0720*/  STS.U16 [R81+0xa00], R10 ;  /* 0x000a000a51007388 */ /* 0x000fe80000000400 */
[----:B------:R-:W-:Y:S04]  /*0730*/  STS.U16 [R81+0x800], R32 ;  /* 0x0008002051007388 */ /* 0x000fe80000000400 */
[----:B------:R-:W-:Y:S04]  /*0740*/  STS.U16 [R81+0xc00], R12 ;  /* 0x000c000c51007388 */ /* 0x000fe80000000400 */
[----:B-----5:R-:W-:Y:S04]  /*0750*/  STS.U16 [R81+0xe00], R16 ;  /* 0x000e001051007388 */ /* 0x020fe80000000400 */
[----:B------:R-:W-:Y:S04]  /*0760*/  STS.U16 [R80+0x100], R23 ;  /* 0x0001001750007388 */ /* 0x000fe80000000400 */
[----:B------:R-:W-:Y:S04]  /*0770*/  STS.U16 [R80+0x300], R25 ;  /* 0x0003001950007388 */ /* 0x000fe80000000400 */
[----:B------:R-:W-:Y:S04]  /*0780*/  STS.U16 [R80+0x500], R27 ;  /* 0x0005001b50007388 */ /* 0x000fe80000000400 */
[----:B------:R-:W-:Y:S04]  /*0790*/  STS.U16 [R80+0x700], R29 ;  /* 0x0007001d50007388 */ /* 0x000fe80000000400 */
[----:B------:R-:W-:Y:S04]  /*07a0*/  STS.U16 [R80+0xb00], R7 ;  /* 0x000b000750007388 */ /* 0x000fe80000000400 */
[----:B------:R-:W-:Y:S04]  /*07b0*/  STS.U16 [R80+0xd00], R9 ;  /* 0x000d000950007388 */ /* 0x000fe80000000400 */
[----:B------:R1:W-:Y:S01]  /*07c0*/  STS.U16 [R80+0xf00], R15 ;  /* 0x000f000f50007388 */ /* 0x0003e20000000400 */
[----:B0-----:R-:W-:Y:S01]  /*07d0*/  IMAD.MOV.U32 R30, RZ, RZ, 0x3f800000 ;  /* 0x3f800000ff1e7424 */ /* 0x001fe200078e00ff */
[----:B-1----:R-:W-:-:S04]  /*07e0*/  SHF.L.U32 R15, R0, 0x1, RZ ;  /* 0x00000001000f7819 */ /* 0x002fc800000006ff */
[----:B------:R-:W-:Y:S01]  /*07f0*/  LOP3.LUT R6, R15, 0x3c, RZ, 0xc0, !PT ;  /* 0x0000003c0f067812 */ /* 0x000fe200078ec0ff */
[----:B------:R0:W-:Y:S01]  /*0800*/  STS.U16 [R80+0x900], R5 ;  /* 0x0009000550007388 */ /* 0x0001e20000000400 */
[----:B------:R-:W-:-:S03]  /*0810*/  CS2R R32, SRZ ;  /* 0x0000000000207805 */ /* 0x000fc6000001ff00 */
[----:B------:R-:W-:Y:S01]  /*0820*/  IMAD R6, R17, 0x8, R6 ;  /* 0x0000000811067824 */ /* 0x000fe200078e0206 */
[----:B0-----:R-:W-:Y:S01]  /*0830*/  SHF.R.S32.HI R5, RZ, 0x4, R0 ;  /* 0x00000004ff057819 */ /* 0x001fe20000011400 */
[----:B------:R-:W-:Y:S05]  /*0840*/  @!P0 BRA `(.L_x_0) ;  /* 0x00001fb000008947 */ /* 0x000fea0003800000 */
[----:B------:R-:W-:Y:S01]  /*0850*/  IMAD R10, R3, c[0x0][0x1a8], RZ ;  /* 0x00006a00030a7a24 */ /* 0x000fe200078e02ff */
[----:B------:R-:W-:Y:S01]  /*0860*/  LOP3.LUT R3, R0, 0x1f, RZ, 0xc0, !PT ;  /* 0x0000001f00037812 */ /* 0x000fe200078ec0ff */
[----:B------:R-:W-:Y:S01]  /*0870*/  IMAD R4, R2, c[0x0][0x1a0], RZ ;  /* 0x0000680002047a24 */ /* 0x000fe200078e02ff */
[----:B------:R-:W-:Y:S01]  /*0880*/  SHF.R.U32.HI R14, RZ, 0x1, R17 ;  /* 0x00000001ff0e7819 */ /* 0x000fe20000011611 */
[----:B------:R-:W-:Y:S01]  /*0890*/  IMAD.SHL.U32 R11, R84, 0x4, RZ ;  /* 0x00000004540b7824 */ /* 0x000fe200078e00ff */
[----:B------:R-:W-:Y:S01]  /*08a0*/  SHF.L.U32 R8, R10, 0x1, RZ ;  /* 0x000000010a087819 */ /* 0x000fe200000006ff */
[----:B------:R-:W-:Y:S01]  /*08b0*/  IMAD.SHL.U32 R7, R4, 0x2, RZ ;  /* 0x0000000204077824 */ /* 0x000fe200078e00ff */
[----:B------:R-:W-:Y:S01]  /*08c0*/  LOP3.LUT R22, R0, 0x3, RZ, 0xc0, !PT ;  /* 0x0000000300167812 */ /* 0x000fe200078ec0ff */
[----:B------:R-:W-:Y:S01]  /*08d0*/  IMAD R16, R2, c[0x0][0x1b0], RZ ;  /* 0x00006c0002107a24 */ /* 0x000fe200078e02ff */
[----:B------:R-:W-:Y:S01]  /*08e0*/  LOP3.LUT R24, R14, 0x30, R15, 0x78, !PT ;  /* 0x000000300e187812 */ /* 0x000fe200078e780f */
[----:B------:R-:W-:Y:S01]  /*08f0*/  IMAD R18, R3, c[0x0][0x1b4], RZ ;  /* 0x00006d0003127a24 */ /* 0x000fe200078e02ff */
[----:B------:R-:W-:Y:S01]  /*0900*/  IADD3 R123, P0, P1, R8, c[0x0][0x168], R7 ;  /* 0x00005a00087b7a10 */ /* 0x000fe2000791e007 */
[----:B------:R-:W-:Y:S01]  /*0910*/  IMAD R27, R84, 0xc, R11 ;  /* 0x0000000c541b7824 */ /* 0x000fe200078e020b */
[----:B------:R-:W-:Y:S01]  /*0920*/  SHF.R.U32.HI R12, RZ, 0x3, R85 ;  /* 0x00000003ff0c7819 */ /* 0x000fe20000011655 */
[----:B------:R-:W-:Y:S01]  /*0930*/  IMAD.HI R19, R10, 0x2, RZ ;  /* 0x000000020a137827 */ /* 0x000fe200078e02ff */
[----:B------:R-:W-:Y:S01]  /*0940*/  LEA.HI R7, R84, 0x8, RZ, 0x1e ;  /* 0x0000000854077811 */ /* 0x000fe200078ff0ff */
[----:B------:R-:W-:Y:S01]  /*0950*/  CS2R R56, SRZ ;  /* 0x0000000000387805 */ /* 0x000fe2000001ff00 */
[----:B------:R-:W-:Y:S01]  /*0960*/  SHF.L.U32 R3, R16, 0x1, RZ ;  /* 0x0000000110037819 */ /* 0x000fe200000006ff */
[----:B------:R-:W-:Y:S01]  /*0970*/  IMAD.HI R4, R4, 0x2, RZ ;  /* 0x0000000204047827 */ /* 0x000fe200078e02ff */
[C---:B------:R-:W-:Y:S01]  /*0980*/  LEA.HI R8, R84.reuse, 0x10, RZ, 0x1e ;  /* 0x0000001054087811 */ /* 0x040fe200078ff0ff */
[----:B------:R-:W-:Y:S01]  /*0990*/  CS2R R58, SRZ ;  /* 0x00000000003a7805 */ /* 0x000fe2000001ff00 */
[----:B------:R-:W-:Y:S01]  /*09a0*/  LEA.HI R9, R84, 0x18, RZ, 0x1e ;  /* 0x0000001854097811 */ /* 0x000fe200078ff0ff */
[----:B------:R-:W-:Y:S01]  /*09b0*/  IMAD.SHL.U32 R14, R18, 0x2, RZ ;  /* 0x00000002120e7824 */ /* 0x000fe200078e00ff */
[----:B------:R-:W-:Y:S01]  /*09c0*/  IADD3.X R35, R19, c[0x0][0x16c], R4, P0, P1 ;  /* 0x00005b0013237a10 */ /* 0x000fe200007e2404 */
[----:B------:R-:W-:Y:S01]  /*09d0*/  IMAD R27, R22, 0x4, R27 ;  /* 0x00000004161b7824 */ /* 0x000fe200078e021b */
[----:B------:R-:W-:Y:S01]  /*09e0*/  LOP3.LUT R20, R12, 0xc, RZ, 0xc0, !PT ;  /* 0x0000000c0c147812 */ /* 0x000fe200078ec0ff */
[----:B------:R-:W-:Y:S01]  /*09f0*/  IMAD.SHL.U32 R13, R7, 0x10, RZ ;  /* 0x00000010070d7824 */ /* 0x000fe200078e00ff */
[----:B------:R-:W-:Y:S01]  /*0a00*/  IADD3 R87, P0, P1, R14, c[0x0][0x170], R3 ;  /* 0x00005c000e577a10 */ /* 0x000fe2000791e003 */
[----:B------:R-:W-:Y:S01]  /*0a10*/  IMAD.IADD R14, R24, 0x1, R27 ;  /* 0x00000001180e7824 */ /* 0x000fe200078e021b */
[----:B------:R-:W-:Y:S01]  /*0a20*/  SHF.L.U32 R25, R9, 0x4, RZ ;  /* 0x0000000409197819 */ /* 0x000fe200000006ff */
[----:B------:R-:W-:Y:S01]  /*0a30*/  IMAD.SHL.U32 R24, R0, 0x8, RZ ;  /* 0x0000000800187824 */ /* 0x000fe200078e00ff */
[----:B------:R-:W-:Y:S01]  /*0a40*/  SHF.L.U32 R19, R78, 0x6, RZ ;  /* 0x000000064e137819 */ /* 0x000fe200000006ff */
[----:B------:R-:W-:Y:S01]  /*0a50*/  IMAD.SHL.U32 R23, R8, 0x10, RZ ;  /* 0x0000001008177824 */ /* 0x000fe200078e00ff */
[----:B------:R-:W-:Y:S01]  /*0a60*/  LOP3.LUT R27, R0, 0x10, RZ, 0xc0, !PT ;  /* 0x00000010001b7812 */ /* 0x000fe200078ec0ff */
[----:B------:R-:W-:Y:S01]  /*0a70*/  IMAD.IADD R10, R11, 0x1, R20 ;  /* 0x000000010b0a7824 */ /* 0x000fe200078e0214 */
[C---:B------:R-:W-:Y:S01]  /*0a80*/  IADD3 R11, R20.reuse, R13, RZ ;  /* 0x0000000d140b7210 */ /* 0x040fe20007ffe0ff */
[----:B------:R-:W-:Y:S01]  /*0a90*/  IMAD R28, R17, 0x2, R78 ;  /* 0x00000002111c7824 */ /* 0x000fe200078e024e */
[C---:B------:R-:W-:Y:S01]  /*0aa0*/  IADD3 R13, R20.reuse, R25, RZ ;  /* 0x00000019140d7210 */ /* 0x040fe20007ffe0ff */
[----:B------:R-:W-:Y:S01]  /*0ab0*/  IMAD.IADD R12, R20, 0x1, R23 ;  /* 0x00000001140c7824 */ /* 0x000fe200078e0217 */
[----:B------:R-:W-:Y:S01]  /*0ac0*/  LOP3.LUT R24, R24, 0x30, RZ, 0xc0, !PT ;  /* 0x0000003018187812 */ /* 0x000fe200078ec0ff */
[----:B------:R-:W-:Y:S01]  /*0ad0*/  IMAD R20, R82, c[0x0][0x1b8], RZ ;  /* 0x00006e0052147a24 */ /* 0x000fe200078e02ff */
[----:B------:R-:W-:Y:S01]  /*0ae0*/  SHF.L.U32 R28, R28, 0x4, RZ ;  /* 0x000000041c1c7819 */ /* 0x000fe200000006ff */
[----:B------:R-:W-:Y:S01]  /*0af0*/  IMAD.MOV.U32 R39, RZ, RZ, c[0x0][0x1b8] ;  /* 0x00006e00ff277624 */ /* 0x000fe200078e00ff */
[----:B------:R-:W-:Y:S01]  /*0b00*/  LOP3.LUT R4, R19, R24, RZ, 0xfc, !PT ;  /* 0x0000001813047212 */ /* 0x000fe200078efcff */
[----:B------:R-:W-:Y:S01]  /*0b10*/  IMAD.SHL.U32 R26, R22, 0x2, RZ ;  /* 0x00000002161a7824 */ /* 0x000fe200078e00ff */
[----:B------:R-:W-:Y:S01]  /*0b20*/  SHF.R.U32.HI R23, RZ, 0x6, R0 ;  /* 0x00000006ff177819 */ /* 0x000fe20000011600 */
[----:B------:R-:W-:Y:S01]  /*0b30*/  IMAD R22, R39, 0x4, R20 ;  /* 0x0000000427167824 */ /* 0x000fe200078e0214 */
[--C-:B------:R-:W-:Y:S01]  /*0b40*/  LOP3.LUT R3, R28, 0x30, R15.reuse, 0x78, !PT ;  /* 0x000000301c037812 */ /* 0x100fe200078e780f */
[----:B------:R-:W-:Y:S01]  /*0b50*/  IMAD.HI R16, R16, 0x2, RZ ;  /* 0x0000000210107827 */ /* 0x000fe200078e02ff */
[--C-:B------:R-:W-:Y:S01]  /*0b60*/  LOP3.LUT R28, R4, 0x10, R15.reuse, 0x78, !PT ;  /* 0x00000010041c7812 */ /* 0x100fe200078e780f */
[----:B------:R-:W-:Y:S01]  /*0b70*/  CS2R R60, SRZ ;  /* 0x00000000003c7805 */ /* 0x000fe2000001ff00 */
[----:B------:R-:W-:Y:S01]  /*0b80*/  SGXT.U32 R4, R23, 0x1 ;  /* 0x000000011704781a */ /* 0x000fe20000000000 */
[----:B------:R-:W-:Y:S01]  /*0b90*/  IMAD.MOV.U32 R113, RZ, RZ, -0x800000 ;  /* 0xff800000ff717424 */ /* 0x000fe200078e00ff */
[----:B------:R-:W-:Y:S01]  /*0ba0*/  LOP3.LUT R30, R24, 0x30, R15, 0x78, !PT ;  /* 0x00000030181e7812 */ /* 0x000fe200078e780f */
[----:B------:R-:W-:Y:S01]  /*0bb0*/  IMAD.MOV.U32 R112, RZ, RZ, -0x800000 ;  /* 0xff800000ff707424 */ /* 0x000fe200078e00ff */
[----:B------:R-:W-:Y:S01]  /*0bc0*/  LEA R23, R39, R22, 0x2 ;  /* 0x0000001627177211 */ /* 0x000fe200078e10ff */
[----:B------:R-:W-:Y:S01]  /*0bd0*/  IMAD R4, R4, c[0x0][0x1a4], RZ ;  /* 0x0000690004047a24 */ /* 0x000fe200078e02ff */
[C---:B------:R-:W-:Y:S01]  /*0be0*/  LEA.HI R15, R17.reuse, R26, RZ, 0x1e ;  /* 0x0000001a110f7211 */ /* 0x040fe200078ff0ff */
[----:B------:R-:W-:Y:S01]  /*0bf0*/  IMAD R30, R17, 0x10, R30 ;  /* 0x00000010111e7824 */ /* 0x000fe200078e021e */
[----:B------:R-:W-:Y:S01]  /*0c00*/  MOV R37, c[0x0][0x1a4] ;  /* 0x0000690000257a02 */ /* 0x000fe20000000f00 */
[----:B------:R-:W-:Y:S01]  /*0c10*/  IMAD R25, R39, 0x4, R23 ;  /* 0x0000000427197824 */ /* 0x000fe200078e0217 */
[-C--:B------:R-:W-:Y:S01]  /*0c20*/  LEA R116, P2, R23, R87.reuse, 0x1 ;  /* 0x0000005717747211 */ /* 0x080fe200078408ff */
[----:B------:R-:W-:Y:S01]  /*0c30*/  IMAD.HI R17, R18, 0x2, RZ ;  /* 0x0000000212117827 */ /* 0x000fe200078e02ff */
[----:B------:R-:W-:Y:S01]  /*0c40*/  LOP3.LUT P6, RZ, R0, 0x3, RZ, 0xc0, !PT ;  /* 0x0000000300ff7812 */ /* 0x000fe200078cc0ff */
[----:B------:R-:W-:Y:S01]  /*0c50*/  CS2R R62, SRZ ;  /* 0x00000000003e7805 */ /* 0x000fe2000001ff00 */
[-C--:B------:R-:W-:Y:S01]  /*0c60*/  LEA R114, P3, R25, R87.reuse, 0x1 ;  /* 0x0000005719727211 */ /* 0x080fe200078608ff */
[----:B------:R-:W-:Y:S01]  /*0c70*/  IMAD R26, R39, 0x4, R25 ;  /* 0x00000004271a7824 */ /* 0x000fe200078e0219 */
[----:B------:R-:W-:Y:S01]  /*0c80*/  IADD3.X R33, R17, c[0x0][0x174], R16, P0, P1 ;  /* 0x00005d0011217a10 */ /* 0x000fe200007e2410 */
[----:B------:R-:W-:Y:S01]  /*0c90*/  IMAD.IADD R17, R19, 0x1, R30 ;  /* 0x0000000113117824 */ /* 0x000fe200078e021e */
[----:B------:R-:W-:Y:S01]  /*0ca0*/  LEA R16, R27, R28, 0x5 ;  /* 0x0000001c1b107211 */ /* 0x000fe200078e28ff */
[----:B------:R-:W-:Y:S01]  /*0cb0*/  IMAD R27, R39, 0x4, R26 ;  /* 0x00000004271b7824 */ /* 0x000fe200078e021a */
[-C--:B------:R-:W-:Y:S01]  /*0cc0*/  LEA R120, P0, R20, R87.reuse, 0x1 ;  /* 0x0000005714787211 */ /* 0x080fe200078008ff */
[----:B------:R-:W-:Y:S01]  /*0cd0*/  IMAD R18, R37, 0x2, R4 ;  /* 0x0000000225127824 */ /* 0x000fe200078e0204 */
[----:B------:R-:W-:Y:S01]  /*0ce0*/  LEA R118, P1, R22, R87, 0x1 ;  /* 0x0000005716767211 */ /* 0x000fe200078208ff */
[C---:B------:R-:W-:Y:S01]  /*0cf0*/  IMAD R28, R39.reuse, 0x4, R27 ;  /* 0x00000004271c7824 */ /* 0x040fe200078e021b */
[----:B------:R-:W-:Y:S01]  /*0d00*/  LEA.HI.X.SX32 R121, R20, R33, 0x1, P0 ;  /* 0x0000002114797211 */ /* 0x000fe200000f0eff */
[----:B------:R-:W-:Y:S01]  /*0d10*/  IMAD.MOV.U32 R109, RZ, RZ, -0x800000 ;  /* 0xff800000ff6d7424 */ /* 0x000fe200078e00ff */
[----:B------:R-:W-:Y:S01]  /*0d20*/  LEA R110, P0, R26, R87, 0x1 ;  /* 0x000000571a6e7211 */ /* 0x000fe200078008ff */
[C---:B------:R-:W-:Y:S01]  /*0d30*/  IMAD R29, R39.reuse, 0x4, R28 ;  /* 0x00000004271d7824 */ /* 0x040fe200078e021c */
[-C--:B------:R-:W-:Y:S01]  /*0d40*/  LEA.HI.X.SX32 R119, R22, R33.reuse, 0x1, P1 ;  /* 0x0000002116777211 */ /* 0x080fe200008f0eff */
[----:B------:R-:W-:Y:S01]  /*0d50*/  CS2R R52, SRZ ;  /* 0x0000000000347805 */ /* 0x000fe2000001ff00 */
[----:B------:R-:W-:Y:S01]  /*0d60*/  LEA.HI.X.SX32 R111, R26, R33, 0x1, P0 ;  /* 0x000000211a6f7211 */ /* 0x000fe200000f0eff */
[----:B------:R-:W-:Y:S01]  /*0d70*/  CS2R R54, SRZ ;  /* 0x0000000000367805 */ /* 0x000fe2000001ff00 */
[----:B------:R-:W-:Y:S01]  /*0d80*/  LEA R30, R39, R29, 0x2 ;  /* 0x0000001d271e7211 */ /* 0x000fe200078e10ff */
[----:B------:R-:W-:Y:S01]  /*0d90*/  UMOV UR4, URZ ;  /* 0x0000003f00047c82 */ /* 0x000fe20008000000 */
[-C--:B------:R-:W-:Y:S01]  /*0da0*/  LEA R106, P0, R27, R87.reuse, 0x1 ;  /* 0x000000571b6a7211 */ /* 0x080fe200078008ff */
[----:B------:R-:W-:Y:S01]  /*0db0*/  UMOV UR5, URZ ;  /* 0x0000003f00057c82 */ /* 0x000fe20008000000 */
[----:B------:R-:W-:Y:S01]  /*0dc0*/  LEA R104, P1, R28, R87, 0x1 ;  /* 0x000000571c687211 */ /* 0x000fe200078208ff */
[----:B------:R-:W-:Y:S01]  /*0dd0*/  IMAD R31, R39, 0x4, R30 ;  /* 0x00000004271f7824 */ /* 0x000fe200078e021e */
[----:B------:R-:W-:-:S02]  /*0de0*/  LEA.HI.X.SX32 R107, R27, R33, 0x1, P0 ;  /* 0x000000211b6b7211 */ /* 0x000fc400000f0eff */
[----:B------:R-:W-:Y:S01]  /*0df0*/  LEA.HI.X.SX32 R105, R28, R33, 0x1, P1 ;  /* 0x000000211c697211 */ /* 0x000fe200008f0eff */
[----:B------:R-:W-:Y:S01]  /*0e00*/  IMAD R26, R39, 0x4, R31 ;  /* 0x00000004271a7824 */ /* 0x000fe200078e021f */
[----:B------:R-:W-:Y:S02]  /*0e10*/  LEA R19, R37, R18, 0x1 ;  /* 0x0000001225137211 */ /* 0x000fe400078e08ff */
[-C--:B------:R-:W-:Y:S02]  /*0e20*/  LEA R102, P0, R29, R87.reuse, 0x1 ;  /* 0x000000571d667211 */ /* 0x080fe400078008ff */
[----:B------:R-:W-:Y:S01]  /*0e30*/  LEA R27, R39, R26, 0x2 ;  /* 0x0000001a271b7211 */ /* 0x000fe200078e10ff */
[----:B------:R-:W-:Y:S01]  /*0e40*/  IMAD R20, R37, 0x2, R19 ;  /* 0x0000000225147824 */ /* 0x000fe200078e0213 */
[C---:B------:R-:W-:Y:S02]  /*0e50*/  LEA R100, P1, R30.reuse, R87, 0x1 ;  /* 0x000000571e647211 */ /* 0x040fe400078208ff */
[-C--:B------:R-:W-:Y:S01]  /*0e60*/  LEA.HI.X.SX32 R103, R29, R33.reuse, 0x1, P0 ;  /* 0x000000211d677211 */ /* 0x080fe200000f0eff */
[----:B------:R-:W-:Y:S01]  /*0e70*/  IMAD R28, R39, 0x4, R27 ;  /* 0x00000004271c7824 */ /* 0x000fe200078e021b */
[----:B------:R-:W-:-:S02]  /*0e80*/  LEA.HI.X.SX32 R101, R30, R33, 0x1, P1 ;  /* 0x000000211e657211 */ /* 0x000fc400008f0eff */
[C---:B------:R-:W-:Y:S02]  /*0e90*/  LEA R96, P1, R26.reuse, R87, 0x1 ;  /* 0x000000571a607211 */ /* 0x040fe400078208ff */
[----:B------:R-:W-:Y:S02]  /*0ea0*/  LEA R29, R39, R28, 0x2 ;  /* 0x0000001c271d7211 */ /* 0x000fe400078e10ff */
[----:B------:R-:W-:Y:S02]  /*0eb0*/  LEA R22, R37, R20, 0x1 ;  /* 0x0000001425167211 */ /* 0x000fe400078e08ff */
[-C--:B------:R-:W-:Y:S01]  /*0ec0*/  LEA.HI.X.SX32 R97, R26, R33.reuse, 0x1, P1 ;  /* 0x000000211a617211 */ /* 0x080fe200008f0eff */
[----:B------:R-:W-:Y:S01]  /*0ed0*/  IMAD R30, R39, 0x4, R29 ;  /* 0x00000004271e7824 */ /* 0x000fe200078e021d */
[----:B------:R-:W-:Y:S01]  /*0ee0*/  LEA.HI.X.SX32 R117, R23, R33, 0x1, P2 ;  /* 0x0000002117757211 */ /* 0x000fe200010f0eff */
[----:B------:R-:W-:Y:S01]  /*0ef0*/  IMAD R23, R37, 0x2, R22 ;  /* 0x0000000225177824 */ /* 0x000fe200078e0216 */
[-C--:B------:R-:W-:Y:S01]  /*0f00*/  LEA R98, P0, R31, R87.reuse, 0x1 ;  /* 0x000000571f627211 */ /* 0x080fe200078008ff */
[----:B------:R-:W-:Y:S01]  /*0f10*/  IMAD R26, R39, 0x4, R30 ;  /* 0x00000004271a7824 */ /* 0x000fe200078e021e */
[----:B------:R-:W-:-:S02]  /*0f20*/  LEA R94, P2, R27, R87, 0x1 ;  /* 0x000000571b5e7211 */ /* 0x000fc400078408ff */
[----:B------:R-:W-:Y:S01]  /*0f30*/  LEA.HI.X.SX32 R115, R25, R33, 0x1, P3 ;  /* 0x0000002119737211 */ /* 0x000fe200018f0eff */
[----:B------:R-:W-:Y:S01]  /*0f40*/  IMAD R25, R37, 0x2, R23 ;  /* 0x0000000225197824 */ /* 0x000fe200078e0217 */
[----:B------:R-:W-:Y:S02]  /*0f50*/  LEA R86, P3, R26, R87, 0x1 ;  /* 0x000000571a567211 */ /* 0x000fe400078608ff */
[-C--:B------:R-:W-:Y:S02]  /*0f60*/  LEA.HI.X.SX32 R99, R31, R33.reuse, 0x1, P0 ;  /* 0x000000211f637211 */ /* 0x080fe400000f0eff */
[----:B------:R-:W-:Y:S02]  /*0f70*/  LEA.HI.X.SX32 R95, R27, R33, 0x1, P2 ;  /* 0x000000211b5f7211 */ /* 0x000fe400010f0eff */
[-C--:B------:R-:W-:Y:S02]  /*0f80*/  LEA R92, P0, R28, R87.reuse, 0x1 ;  /* 0x000000571c5c7211 */ /* 0x080fe400078008ff */
[----:B------:R-:W-:-:S02]  /*0f90*/  LEA R90, P1, R29, R87, 0x1 ;  /* 0x000000571d5a7211 */ /* 0x000fc400078208ff */
[----:B------:R-:W-:Y:S02]  /*0fa0*/  LEA R88, P2, R30, R87, 0x1 ;  /* 0x000000571e587211 */ /* 0x000fe400078408ff */
[----:B------:R-:W-:Y:S02]  /*0fb0*/  LEA.HI.X.SX32 R87, R26, R33, 0x1, P3 ;  /* 0x000000211a577211 */ /* 0x000fe400018f0eff */
[C---:B------:R-:W-:Y:S02]  /*0fc0*/  LEA R26, R37.reuse, R25, 0x1 ;  /* 0x00000019251a7211 */ /* 0x040fe400078e08ff */
[----:B------:R-:W-:Y:S02]  /*0fd0*/  LEA.HI.X.SX32 R93, R28, R33, 0x1, P0 ;  /* 0x000000211c5d7211 */ /* 0x000fe400000f0eff */
[----:B------:R-:W-:Y:S01]  /*0fe0*/  LEA R154, P0, R4, R123, 0x1 ;  /* 0x0000007b049a7211 */ /* 0x000fe200078008ff */
[----:B------:R-:W-:Y:S01]  /*0ff0*/  IMAD R27, R37, 0x2, R26 ;  /* 0x00000002251b7824 */ /* 0x000fe200078e021a */
[----:B------:R-:W-:-:S02]  /*1000*/  LEA.HI.X.SX32 R91, R29, R33, 0x1, P1 ;  /* 0x000000211d5b7211 */ /* 0x000fc400008f0eff */
[----:B------:R-:W-:Y:S01]  /*1010*/  LEA.HI.X.SX32 R155, R4, R35, 0x1, P0 ;  /* 0x00000023049b7211 */ /* 0x000fe200000f0eff */
[----:B------:R-:W-:Y:S01]  /*1020*/  IMAD R4, R37, 0x2, R27 ;  /* 0x0000000225047824 */ /* 0x000fe200078e021b */
[----:B------:R-:W-:Y:S02]  /*1030*/  LEA R152, P1, R18, R123, 0x1 ;  /* 0x0000007b12987211 */ /* 0x000fe400078208ff */
[----:B------:R-:W-:Y:S01]  /*1040*/  LEA.HI.X.SX32 R89, R30, R33, 0x1, P2 ;  /* 0x000000211e597211 */ /* 0x000fe200010f0eff */
[----:B------:R-:W-:Y:S01]  /*1050*/  IMAD.MOV.U32 R30, RZ, RZ, 0x3f800000 ;  /* 0x3f800000ff1e7424 */ /* 0x000fe200078e00ff */
[----:B------:R-:W-:Y:S01]  /*1060*/  LEA.HI.X.SX32 R153, R18, R35, 0x1, P1 ;  /* 0x0000002312997211 */ /* 0x000fe200008f0eff */
[----:B------:R-:W-:Y:S01]  /*1070*/  CS2R R32, SRZ ;  /* 0x0000000000207805 */ /* 0x000fe2000001ff00 */
[----:B------:R-:W-:Y:S02]  /*1080*/  LEA R150, P2, R19, R123, 0x1 ;  /* 0x0000007b13967211 */ /* 0x000fe400078408ff */
[----:B------:R-:W-:-:S02]  /*1090*/  LEA R18, R37, R4, 0x1 ;  /* 0x0000000425127211 */ /* 0x000fc400078e08ff */
[----:B------:R-:W-:Y:S02]  /*10a0*/  LEA.HI.X.SX32 R151, R19, R35, 0x1, P2 ;  /* 0x0000002313977211 */ /* 0x000fe400010f0eff */
[-C--:B------:R-:W-:Y:S01]  /*10b0*/  LEA R148, P0, R20, R123.reuse, 0x1 ;  /* 0x0000007b14947211 */ /* 0x080fe200078008ff */
[C---:B------:R-:W-:Y:S01]  /*10c0*/  IMAD R19, R37.reuse, 0x2, R18 ;  /* 0x0000000225137824 */ /* 0x040fe200078e0212 */
[----:B------:R-:W-:Y:S02]  /*10d0*/  LEA R146, P1, R22, R123, 0x1 ;  /* 0x0000007b16927211 */ /* 0x000fe400078208ff */
[----:B------:R-:W-:Y:S01]  /*10e0*/  LEA.HI.X.SX32 R149, R20, R35, 0x1, P0 ;  /* 0x0000002314957211 */ /* 0x000fe200000f0eff */
[----:B------:R-:W-:Y:S01]  /*10f0*/  IMAD R20, R37, 0x2, R19 ;  /* 0x0000000225147824 */ /* 0x000fe200078e0213 */
[----:B------:R-:W-:Y:S02]  /*1100*/  LEA R144, P2, R23, R123, 0x1 ;  /* 0x0000007b17907211 */ /* 0x000fe400078408ff */
[----:B------:R-:W-:-:S02]  /*1110*/  LEA.HI.X.SX32 R147, R22, R35, 0x1, P1 ;  /* 0x0000002316937211 */ /* 0x000fc400008f0eff */
[----:B------:R-:W-:Y:S02]  /*1120*/  LEA R142, P0, R25, R123, 0x1 ;  /* 0x0000007b198e7211 */ /* 0x000fe400078008ff */
[----:B------:R-:W-:Y:S02]  /*1130*/  LEA R22, R37, R20, 0x1 ;  /* 0x0000001425167211 */ /* 0x000fe400078e08ff */
[-C--:B------:R-:W-:Y:S02]  /*1140*/  LEA.HI.X.SX32 R145, R23, R35.reuse, 0x1, P2 ;  /* 0x0000002317917211 */ /* 0x080fe400010f0eff */
[----:B------:R-:W-:Y:S01]  /*1150*/  LEA.HI.X.SX32 R143, R25, R35, 0x1, P0 ;  /* 0x00000023198f7211 */ /* 0x000fe200000f0eff */
[----:B------:R-:W-:Y:S01]  /*1160*/  IMAD R23, R37, 0x2, R22 ;  /* 0x0000000225177824 */ /* 0x000fe200078e0216 */
[-C--:B------:R-:W-:Y:S02]  /*1170*/  LEA R140, P1, R26, R123.reuse, 0x1 ;  /* 0x0000007b1a8c7211 */ /* 0x080fe400078208ff */
[----:B------:R-:W-:-:S02]  /*1180*/  LEA R138, P2, R27, R123, 0x1 ;  /* 0x0000007b1b8a7211 */ /* 0x000fc400078408ff */
[----:B------:R-:W-:Y:S02]  /*1190*/  LEA R136, P0, R4, R123, 0x1 ;  /* 0x0000007b04887211 */ /* 0x000fe400078008ff */
[-C--:B------:R-:W-:Y:S02]  /*11a0*/  LEA.HI.X.SX32 R141, R26, R35.reuse, 0x1, P1 ;  /* 0x000000231a8d7211 */ /* 0x080fe400008f0eff */
[-C--:B------:R-:W-:Y:S01]  /*11b0*/  LEA.HI.X.SX32 R139, R27, R35.reuse, 0x1, P2 ;  /* 0x000000231b8b7211 */ /* 0x080fe200010f0eff */
[----:B------:R-:W-:Y:S01]  /*11c0*/  IMAD.IADD R27, R21, 0x1, R9 ;  /* 0x00000001151b7824 */ /* 0x000fe200078e0209 */
[----:B------:R-:W-:Y:S01]  /*11d0*/  LEA.HI.X.SX32 R137, R4, R35, 0x1, P0 ;  /* 0x0000002304897211 */ /* 0x000fe200000f0eff */
[----:B------:R-:W-:Y:S01]  /*11e0*/  IMAD R4, R37, 0x2, R23 ;  /* 0x0000000225047824 */ /* 0x000fe200078e0217 */
[-C--:B------:R-:W-:Y:S02]  /*11f0*/  LEA R134, P1, R18, R123.reuse, 0x1 ;  /* 0x0000007b12867211 */ /* 0x080fe400078208ff */
[----:B------:R-:W-:-:S02]  /*1200*/  LEA R132, P2, R19, R123, 0x1 ;  /* 0x0000007b13847211 */ /* 0x000fc400078408ff */
[----:B------:R-:W-:Y:S02]  /*1210*/  LOP3.LUT R29, R24, 0x3c0, R77, 0xf8, !PT ;  /* 0x000003c0181d7812 */ /* 0x000fe400078ef84d */
[-C--:B------:R-:W-:Y:S02]  /*1220*/  LEA.HI.X.SX32 R135, R18, R35.reuse, 0x1, P1 ;  /* 0x0000002312877211 */ /* 0x080fe400008f0eff */
[----:B------:R-:W-:Y:S02]  /*1230*/  LEA.HI.X.SX32 R133, R19, R35, 0x1, P2 ;  /* 0x0000002313857211 */ /* 0x000fe400010f0eff */
[-C--:B------:R-:W-:Y:S02]  /*1240*/  LEA R128, P0, R20, R123.reuse, 0x1 ;  /* 0x0000007b14807211 */ /* 0x080fe400078008ff */
[-C--:B------:R-:W-:Y:S02]  /*1250*/  LEA R126, P1, R22, R123.reuse, 0x1 ;  /* 0x0000007b167e7211 */ /* 0x080fe400078208ff */
[----:B------:R-:W-:-:S02]  /*1260*/  LEA R124, P2, R23, R123, 0x1 ;  /* 0x0000007b177c7211 */ /* 0x000fc400078408ff */
[----:B------:R-:W-:Y:S02]  /*1270*/  LEA R122, P3, R4, R123, 0x1 ;  /* 0x0000007b047a7211 */ /* 0x000fe400078608ff */
[----:B------:R-:W-:Y:S01]  /*1280*/  LEA R28, R78, R3, 0x7 ;  /* 0x000000034e1c7211 */ /* 0x000fe200078e38ff */
[----:B------:R-:W-:Y:S01]  /*1290*/  IMAD.IADD R3, R21, 0x1, R8 ;  /* 0x0000000115037824 */ /* 0x000fe200078e0208 */
[----:B------:R-:W-:Y:S02]  /*12a0*/  LOP3.LUT R29, R29, 0x10, R0, 0x78, !PT ;  /* 0x000000101d1d7812 */ /* 0x000fe400078e7800 */
[-C--:B------:R-:W-:Y:S02]  /*12b0*/  LEA.HI.X.SX32 R129, R20, R35.reuse, 0x1, P0 ;  /* 0x0000002314817211 */ /* 0x080fe400000f0eff */
[-C--:B------:R-:W-:Y:S02]  /*12c0*/  LEA.HI.X.SX32 R127, R22, R35.reuse, 0x1, P1 ;  /* 0x00000023167f7211 */ /* 0x080fe400008f0eff */
[----:B------:R-:W-:-:S02]  /*12d0*/  LEA.HI.X.SX32 R125, R23, R35, 0x1, P2 ;  /* 0x00000023177d7211 */ /* 0x000fc400010f0eff */
[----:B------:R-:W-:Y:S01]  /*12e0*/  LEA.HI.X.SX32 R123, R4, R35, 0x1, P3 ;  /* 0x00000023047b7211 */ /* 0x000fe200018f0eff */
[----:B------:R-:W-:Y:S01]  /*12f0*/  CS2R R22, SRZ ;  /* 0x0000000000167805 */ /* 0x000fe2000001ff00 */
[----:B------:R-:W-:Y:S01]  /*1300*/  LEA.HI R18, R84, R21, RZ, 0x1e ;  /* 0x0000001554127211 */ /* 0x000fe200078ff0ff */
[----:B------:R-:W-:Y:S01]  /*1310*/  IMAD.MOV.U32 R4, RZ, RZ, 0x3f800000 ;  /* 0x3f800000ff047424 */ /* 0x000fe200078e00ff */
[C---:B------:R-:W-:Y:S01]  /*1320*/  LOP3.LUT R19, R81.reuse, 0x40, RZ, 0x3c, !PT ;  /* 0x0000004051137812 */ /* 0x040fe200078e3cff */
[----:B------:R-:W-:Y:S01]  /*1330*/  CS2R R34, SRZ ;  /* 0x0000000000227805 */ /* 0x000fe2000001ff00 */
[----:B------:R-:W-:Y:S01]  /*1340*/  LOP3.LUT R20, R81, 0x60, RZ, 0x3c, !PT ;  /* 0x0000006051147812 */ /* 0x000fe200078e3cff */
[----:B------:R-:W-:Y:S01]  /*1350*/  IMAD.IADD R21, R21, 0x1, R7 ;  /* 0x0000000115157824 */ /* 0x000fe200078e0207 */
[----:B------:R-:W-:Y:S02]  /*1360*/  MOV R76, 0x3f800000 ;  /* 0x3f800000004c7802 */ /* 0x000fe40000000f00 */
[----:B------:R-:W-:-:S02]  /*1370*/  MOV R108, 0xff800000 ;  /* 0xff800000006c7802 */ /* 0x000fc40000000f00 */
[----:B------:R-:W-:Y:S02]  /*1380*/  MOV R31, 0x3f800000 ;  /* 0x3f800000001f7802 */ /* 0x000fe40000000f00 */
[----:B------:R-:W-:Y:S02]  /*1390*/  LOP3.LUT R24, R28, 0x40, RZ, 0x3c, !PT ;  /* 0x000000401c187812 */ /* 0x000fe400078e3cff */
[----:B------:R-:W-:Y:S02]  /*13a0*/  LOP3.LUT R25, R29, 0x20, RZ, 0x3c, !PT ;  /* 0x000000201d197812 */ /* 0x000fe400078e3cff */
[----:B------:R-:W-:Y:S02]  /*13b0*/  LOP3.LUT R26, R16, 0x20, RZ, 0x3c, !PT ;  /* 0x00000020101a7812 */ /* 0x000fe400078e3cff */
.L_x_1:
[----:B------:R-:W-:-:S04]  /*13c0*/  IMAD.WIDE R36, R23, 0x2, R154 ;  /* 0x0000000217247825 */ /* 0x000fc800078e029a */
[C---:B------:R-:W-:Y:S01]  /*13d0*/  IMAD.WIDE R48, R23.reuse, 0x2, R144 ;  /* 0x0000000217307825 */ /* 0x040fe200078e0290 */
[----:B------:R0:W2:Y:S03]  /*13e0*/  LDG.E.U16 R68, [R36.64] ;  /* 0x0000000624447981 */ /* 0x0000a6000c1e1500 */
[C---:B------:R-:W-:Y:S01]  /*13f0*/  IMAD.WIDE R66, R23.reuse, 0x2, R152 ;  /* 0x0000000217427825 */ /* 0x040fe200078e0298 */
[----:B------:R1:W3:Y:S03]  /*1400*/  LDG.E.U16 R71, [R48.64] ;  /* 0x0000000630477981 */ /* 0x0002e6000c1e1500 */
[C---:B------:R-:W-:Y:S01]  /*1410*/  IMAD.WIDE R64, R23.reuse, 0x2, R150 ;  /* 0x0000000217407825 */ /* 0x040fe200078e0296 */
[----:B------:R4:W5:Y:S03]  /*1420*/  LDG.E.U16 R69, [R66.64] ;  /* 0x0000000642457981 */ /* 0x000966000c1e1500 */
[C---:B------:R-:W-:Y:S01]  /*1430*/  IMAD.WIDE R50, R23.reuse, 0x2, R146 ;  /* 0x0000000217327825 */ /* 0x040fe200078e0292 */
[----:B------:R0:W3:Y:S03]  /*1440*/  LDG.E.U16 R70, [R64.64] ;  /* 0x0000000640467981 */ /* 0x0000e6000c1e1500 */
[C---:B------:R-:W-:Y:S01]  /*1450*/  IMAD.WIDE R46, R23.reuse, 0x2, R142 ;  /* 0x00000002172e7825 */ /* 0x040fe200078e028e */
[----:B------:R0:W3:Y:S03]  /*1460*/  LDG.E.U16 R72, [R50.64] ;  /* 0x0000000632487981 */ /* 0x0000e6000c1e1500 */
[C---:B------:R-:W-:Y:S01]  /*1470*/  IMAD.WIDE R44, R23.reuse, 0x2, R138 ;  /* 0x00000002172c7825 */ /* 0x040fe200078e028a */
[----:B------:R0:W5:Y:S03]  /*1480*/  LDG.E.U16 R130, [R46.64] ;  /* 0x000000062e827981 */ /* 0x000166000c1e1500 */
[----:B------:R-:W-:-:S02]  /*1490*/  IMAD.WIDE R38, R23, 0x2, R128 ;  /* 0x0000000217267825 */ /* 0x000fc400078e0280 */
[----:B------:R1:W5:Y:S02]  /*14a0*/  LDG.E.U16 R44, [R44.64] ;  /* 0x000000062c2c7981 */ /* 0x000364000c1e1500 */
[C---:B------:R-:W-:Y:S02]  /*14b0*/  IMAD.WIDE R42, R23.reuse, 0x2, R136 ;  /* 0x00000002172a7825 */ /* 0x040fe400078e0288 */
[----:B------:R-:W5:Y:S02]  /*14c0*/  LDG.E.U16 R38, [R38.64] ;  /* 0x0000000626267981 */ /* 0x000f64000c1e1500 */
[C---:B0-----:R-:W-:Y:S02]  /*14d0*/  IMAD.WIDE R36, R23.reuse, 0x2, R126 ;  /* 0x0000000217247825 */ /* 0x041fe400078e027e */
[----:B------:R-:W5:Y:S02]  /*14e0*/  LDG.E.U16 R43, [R42.64] ;  /* 0x000000062a2b7981 */ /* 0x000f64000c1e1500 */
[----:B-1----:R-:W-:-:S02]  /*14f0*/  IMAD.WIDE R48, R23, 0x2, R124 ;  /* 0x0000000217307825 */ /* 0x002fc400078e027c */
[----:B------:R-:W5:Y:S02]  /*1500*/  LDG.E.U16 R37, [R36.64] ;  /* 0x0000000624257981 */ /* 0x000f64000c1e1500 */
[C---:B------:R-:W-:Y:S02]  /*1510*/  IMAD.WIDE R40, R23.reuse, 0x2, R134 ;  /* 0x0000000217287825 */ /* 0x040fe400078e0286 */
[----:B------:R-:W5:Y:S02]  /*1520*/  LDG.E.U16 R48, [R48.64] ;  /* 0x0000000630307981 */ /* 0x000f64000c1e1500 */
[C---:B----4-:R-:W-:Y:S02]  /*1530*/  IMAD.WIDE R66, R23.reuse, 0x2, R148 ;  /* 0x0000000217427825 */ /* 0x050fe400078e0294 */
[----:B------:R-:W4:Y:S02]  /*1540*/  LDG.E.U16 R156, [R40.64] ;  /* 0x00000006289c7981 */ /* 0x000f24000c1e1500 */
[----:B------:R-:W-:-:S02]  /*1550*/  IMAD.WIDE R64, R23, 0x2, R140 ;  /* 0x0000000217407825 */ /* 0x000fc400078e028c */
[----:B------:R-:W4:Y:S02]  /*1560*/  LDG.E.U16 R45, [R66.64] ;  /* 0x00000006422d7981 */ /* 0x000f24000c1e1500 */
[C---:B------:R-:W-:Y:S02]  /*1570*/  IMAD.WIDE R50, R23.reuse, 0x2, R132 ;  /* 0x0000000217327825 */ /* 0x040fe400078e0284 */
[----:B------:R-:W4:Y:S02]  /*1580*/  LDG.E.U16 R131, [R64.64] ;  /* 0x0000000640837981 */ /* 0x000f24000c1e1500 */
[----:B------:R-:W-:Y:S02]  /*1590*/  IMAD.WIDE R46, R23, 0x2, R122 ;  /* 0x00000002172e7825 */ /* 0x000fe400078e027a */
[----:B------:R-:W4:Y:S04]  /*15a0*/  LDG.E.U16 R157, [R50.64] ;  /* 0x00000006329d7981 */ /* 0x000f28000c1e1500 */
[----:B------:R-:W4:Y:S04]  /*15b0*/  LDG.E.U16 R159, [R46.64] ;  /* 0x000000062e9f7981 */ /* 0x000f28000c1e1500 */
[----:B------:R-:W-:Y:S06]  /*15c0*/  BAR.SYNC.DEFER_BLOCKING 0x0 ;  /* 0x0000000000007b1d */ /* 0x000fec0000010000 */
[----:B--2---:R-:W-:Y:S04]  /*15d0*/  STS.U16 [R81+0x1000], R68 ;  /* 0x0010004451007388 */ /* 0x004fe80000000400 */
[----:B---3--:R-:W-:Y:S04]  /*15e0*/  STS.U16 [R81+0x1400], R72 ;  /* 0x0014004851007388 */ /* 0x008fe80000000400 */
[----:B-----5:R-:W-:Y:S04]  /*15f0*/  STS.U16 [R81+0x1800], R44 ;  /* 0x0018002c51007388 */ /* 0x020fe80000000400 */
[----:B------:R-:W-:Y:S04]  /*1600*/  STS.U16 [R81+0x1c00], R38 ;  /* 0x001c002651007388 */ /* 0x000fe80000000400 */
[----:B------:R-:W-:Y:S04]  /*1610*/  STS.U16 [R80+0x1100], R69 ;  /* 0x0011004550007388 */ /* 0x000fe80000000400 */
[----:B------:R-:W-:Y:S04]  /*1620*/  STS.U16 [R80+0x1500], R71 ;  /* 0x0015004750007388 */ /* 0x000fe80000000400 */
[----:B------:R-:W-:Y:S04]  /*1630*/  STS.U16 [R80+0x1900], R43 ;  /* 0x0019002b50007388 */ /* 0x000fe80000000400 */
[----:B------:R-:W-:Y:S04]  /*1640*/  STS.U16 [R80+0x1d00], R37 ;  /* 0x001d002550007388 */ /* 0x000fe80000000400 */
[----:B------:R-:W-:Y:S04]  /*1650*/  STS.U16 [R19+0x1200], R70 ;  /* 0x0012004613007388 */ /* 0x000fe80000000400 */
[----:B------:R-:W-:Y:S04]  /*1660*/  STS.U16 [R19+0x1600], R130 ;  /* 0x0016008213007388 */ /* 0x000fe80000000400 */
[----:B----4-:R-:W-:Y:S04]  /*1670*/  STS.U16 [R19+0x1a00], R156 ;  /* 0x001a009c13007388 */ /* 0x010fe80000000400 */
[----:B------:R-:W-:Y:S04]  /*1680*/  STS.U16 [R19+0x1e00], R48 ;  /* 0x001e003013007388 */ /* 0x000fe80000000400 */
[----:B------:R-:W-:Y:S04]  /*1690*/  STS.U16 [R20+0x1300], R45 ;  /* 0x0013002d14007388 */ /* 0x000fe80000000400 */
[----:B------:R-:W-:Y:S04]  /*16a0*/  STS.U16 [R20+0x1700], R131 ;  /* 0x0017008314007388 */ /* 0x000fe80000000400 */
[----:B------:R-:W-:Y:S04]  /*16b0*/  STS.U16 [R20+0x1b00], R157 ;  /* 0x001b009d14007388 */ /* 0x000fe80000000400 */
[----:B------:R-:W-:Y:S04]  /*16c0*/  STS.U16 [R20+0x1f00], R159 ;  /* 0x001f009f14007388 */ /* 0x000fe80000000400 */
[----:B------:R-:W-:Y:S06]  /*16d0*/  BAR.SYNC.DEFER_BLOCKING 0x0 ;  /* 0x0000000000007b1d */ /* 0x000fec0000010000 */
[----:B------:R-:W-:Y:S04]  /*16e0*/  LDSM.16.MT88.4 R72, [R16] ;  /* 0x000000001048783b */ /* 0x000fe80000004200 */
[----:B------:R-:W0:Y:S04]  /*16f0*/  LDSM.16.M88.4 R36, [R28+0x1000] ;  /* 0x001000001c24783b */ /* 0x000e280000000200 */
[----:B------:R-:W1:Y:S04]  /*1700*/  LDSM.16.MT88.4 R40, [R26] ;  /* 0x000000001a28783b */ /* 0x000e680000004200 */
[----:B------:R-:W2:Y:S04]  /*1710*/  LDSM.16.MT88.4 R68, [R16+0x400] ;  /* 0x000400001044783b */ /* 0x000ea80000004200 */
[----:B------:R-:W3:Y:S04]  /*1720*/  LDSM.16.MT88.4 R64, [R26+0x400] ;  /* 0x000400001a40783b */ /* 0x000ee80000004200 */
[----:B------:R-:W-:Y:S04]  /*1730*/  LDSM.16.MT88.4 R48, [R16+0x800] ;  /* 0x000800001030783b */ /* 0x000fe80000004200 */
[----:B------:R-:W4:Y:S01]  /*1740*/  LDSM.16.M88.4 R44, [R24+0x1000] ;  /* 0x00100000182c783b */ /* 0x000f220000000200 */
[-C--:B0-----:R-:W-:Y:S08]  /*1750*/  HMMA.16816.F32.BF16 R72, R72, R36.reuse, RZ ;  /* 0x000000244848723c */ /* 0x081ff000000418ff */
[----:B-1----:R-:W-:Y:S11]  /*1760*/  HMMA.16816.F32.BF16 R40, R40, R36, RZ ;  /* 0x000000242828723c */ /* 0x002ff600000418ff */
[----:B------:R-:W-:Y:S05]  /*1770*/  @!UPT UIADD3 URZ, URZ, URZ, URZ ;  /* 0x0000003f3f3ff290 */ /* 0x000fea000fffe03f */
[-C--:B--2---:R-:W-:Y:S01]  /*1780*/  HMMA.16816.F32.BF16 R68, R68, R38.reuse, R72 ;  /* 0x000000264444723c */ /* 0x084fe20000041848 */
[----:B------:R-:W0:Y:S07]  /*1790*/  LDSM.16.MT88.4 R72, [R26+0x800] ;  /* 0x000800001a48783b */ /* 0x000e2e0000004200 */
[----:B---3--:R-:W-:Y:S01]  /*17a0*/  HMMA.16816.F32.BF16 R40, R64, R38, R40 ;  /* 0x000000264028723c */ /* 0x008fe20000041828 */
[----:B------:R-:W1:Y:S04]  /*17b0*/  LDSM.16.MT88.4 R36, [R16+0xc00] ;  /* 0x000c00001024783b */ /* 0x000e680000004200 */
[----:B------:R-:W2:Y:S11]  /*17c0*/  LDSM.16.MT88.4 R64, [R26+0xc00] ;  /* 0x000c00001a40783b */ /* 0x000eb60000004200 */
[-C--:B----4-:R-:W-:Y:S01]  /*17d0*/  HMMA.16816.F32.BF16 R48, R48, R44.reuse, R68 ;  /* 0x0000002c3030723c */ /* 0x090fe20000041844 */
[----:B------:R-:W-:Y:S07]  /*17e0*/  BAR.SYNC.DEFER_BLOCKING 0x0 ;  /* 0x0000000000007b1d */ /* 0x000fee0000010000 */
[----:B0-----:R-:W-:Y:S11]  /*17f0*/  HMMA.16816.F32.BF16 R40, R72, R44, R40 ;  /* 0x0000002c4828723c */ /* 0x001ff60000041828 */
[----:B------:R-:W-:Y:S05]  /*1800*/  @!UPT UIADD3 URZ, URZ, URZ, URZ ;  /* 0x0000003f3f3ff290 */ /* 0x000fea000fffe03f */
[----:B-1----:R-:W-:Y:S01]  /*1810*/  HMMA.16816.F32.BF16 R36, R36, R46, R48 ;  /* 0x0000002e2424723c */ /* 0x002fe20000041830 */
[----:B------:R-:W-:-:S07]  /*1820*/  IADD3 R44, P0, R15, UR4, RZ ;  /* 0x000000040f2c7c10 */ /* 0x000fce000ff1e0ff */
[----:B--2---:R-:W-:Y:S01]  /*1830*/  HMMA.16816.F32.BF16 R40, R64, R46, R40 ;  /* 0x0000002e4028723c */ /* 0x004fe20000041828 */
[CC--:B------:R-:W-:Y:S02]  /*1840*/  ISETP.GT.U32.AND P2, PT, R44.reuse, R18.reuse, PT ;  /* 0x000000122c00720c */ /* 0x0c0fe40003f44070 */
[C---:B------:R-:W-:Y:S02]  /*1850*/  ISETP.GE.U32.AND P1, PT, R44.reuse, R18, PT ;  /* 0x000000122c00720c */ /* 0x040fe40003f26070 */
[----:B------:R-:W-:Y:S02]  /*1860*/  IADD3.X R45, RZ, UR5, RZ, P0, !PT ;  /* 0x00000005ff2d7c10 */ /* 0x000fe400087fe4ff */
[----:B------:R-:W-:-:S09]  /*1870*/  ISETP.GT.U32.AND P4, PT, R44, R21, PT ;  /* 0x000000152c00720c */ /* 0x000fd20003f84070 */
[----:B------:R-:W-:Y:S01]  /*1880*/  FMUL R36, R36, c[0x0][0x188] ;  /* 0x0000620024247a20 */ /* 0x000fe20000400000 */
[----:B------:R-:W-:Y:S01]  /*1890*/  ISETP.GT.U32.AND.EX P2, PT, R45, RZ, PT, P2 ;  /* 0x000000ff2d00720c */ /* 0x000fe20003f44120 */
[----:B------:R-:W-:Y:S01]  /*18a0*/  FMUL R37, R37, c[0x0][0x188] ;  /* 0x0000620025257a20 */ /* 0x000fe20000400000 */
[C---:B------:R-:W-:Y:S01]  /*18b0*/  ISETP.GE.U32.AND.EX P1, PT, R45.reuse, RZ, PT, P1 ;  /* 0x000000ff2d00720c */ /* 0x040fe20003f26110 */
[----:B------:R-:W-:Y:S01]  /*18c0*/  FMUL R38, R38, c[0x0][0x188] ;  /* 0x0000620026267a20 */ /* 0x000fe20000400000 */
[----:B------:R-:W-:Y:S02]  /*18d0*/  ISETP.GT.U32.AND.EX P4, PT, R45, RZ, PT, P4 ;  /* 0x000000ff2d00720c */ /* 0x000fe40003f84140 */
[----:B------:R-:W-:Y:S02]  /*18e0*/  FSEL R36, R36, -INF , !P2 ;  /* 0xff80000024247808 */ /* 0x000fe40005000000 */
[----:B------:R-:W-:Y:S02]  /*18f0*/  FSEL R37, R37, -INF , !P1 ;  /* 0xff80000025257808 */ /* 0x000fe40004800000 */
[----:B------:R-:W-:-:S02]  /*1900*/  FSEL R38, R38, -INF , !P4 ;  /* 0xff80000026267808 */ /* 0x000fc40006000000 */
[C---:B------:R-:W-:Y:S02]  /*1910*/  ISETP.GE.U32.AND P3, PT, R44.reuse, R21, PT ;  /* 0x000000152c00720c */ /* 0x040fe40003f66070 */
[CC--:B------:R-:W-:Y:S02]  /*1920*/  ISETP.GT.U32.AND P0, PT, R44.reuse, R3.reuse, PT ;  /* 0x000000032c00720c */ /* 0x0c0fe40003f04070 */
[C---:B------:R-:W-:Y:S02]  /*1930*/  ISETP.GE.U32.AND P2, PT, R44.reuse, R3, PT ;  /* 0x000000032c00720c */ /* 0x040fe40003f46070 */
[CC--:B------:R-:W-:Y:S02]  /*1940*/  ISETP.GT.U32.AND P1, PT, R44.reuse, R27.reuse, PT ;  /* 0x0000001b2c00720c */ /* 0x0c0fe40003f24070 */
[----:B------:R-:W-:Y:S01]  /*1950*/  ISETP.GE.U32.AND P4, PT, R44, R27, PT ;  /* 0x0000001b2c00720c */ /* 0x000fe20003f86070 */
[----:B------:R-:W-:Y:S01]  /*1960*/  FMUL R39, R39, c[0x0][0x188] ;  /* 0x0000620027277a20 */ /* 0x000fe20000400000 */
[C---:B------:R-:W-:Y:S01]  /*1970*/  ISETP.GE.U32.AND.EX P3, PT, R45.reuse, RZ, PT, P3 ;  /* 0x000000ff2d00720c */ /* 0x040fe20003f66130 */
[----:B------:R-:W-:Y:S01]  /*1980*/  FMUL R40, R40, c[0x0][0x188] ;  /* 0x0000620028287a20 */ /* 0x000fe20000400000 */
[----:B------:R-:W-:Y:S01]  /*1990*/  ISETP.GT.U32.AND.EX P0, PT, R45, RZ, PT, P0 ;  /* 0x000000ff2d00720c */ /* 0x000fe20003f04100 */
[----:B------:R-:W-:Y:S01]  /*19a0*/  FMUL R41, R41, c[0x0][0x188] ;  /* 0x0000620029297a20 */ /* 0x000fe20000400000 */
[C---:B------:R-:W-:Y:S01]  /*19b0*/  ISETP.GE.U32.AND.EX P2, PT, R45.reuse, RZ, PT, P2 ;  /* 0x000000ff2d00720c */ /* 0x040fe20003f46120 */
[----:B------:R-:W-:Y:S01]  /*19c0*/  FMUL R44, R42, c[0x0][0x188] ;  /* 0x000062002a2c7a20 */ /* 0x000fe20000400000 */
[----:B------:R-:W-:-:S02]  /*19d0*/  ISETP.GT.U32.AND.EX P1, PT, R45, RZ, PT, P1 ;  /* 0x000000ff2d00720c */ /* 0x000fc40003f24110 */
[----:B------:R-:W-:Y:S01]  /*19e0*/  ISETP.GE.U32.AND.EX P4, PT, R45, RZ, PT, P4 ;  /* 0x000000ff2d00720c */ /* 0x000fe20003f86140 */
[----:B------:R-:W-:Y:S01]  /*19f0*/  FMUL R45, R43, c[0x0][0x188] ;  /* 0x000062002b2d7a20 */ /* 0x000fe20000400000 */
[----:B------:R-:W-:Y:S02]  /*1a00*/  FSEL R43, R39, -INF , !P3 ;  /* 0xff800000272b7808 */ /* 0x000fe40005800000 */
[----:B------:R-:W-:Y:S02]  /*1a10*/  FSEL R42, R40, -INF , !P0 ;  /* 0xff800000282a7808 */ /* 0x000fe40004000000 */
[----:B------:R-:W-:Y:S02]  /*1a20*/  FSEL R40, R41, -INF , !P2 ;  /* 0xff80000029287808 */ /* 0x000fe40005000000 */
[----:B------:R-:W-:Y:S02]  /*1a30*/  FSEL R41, R44, -INF , !P1 ;  /* 0xff8000002c297808 */ /* 0x000fe40004800000 */
[----:B------:R-:W-:-:S02]  /*1a40*/  FSEL R39, R45, -INF , !P4 ;  /* 0xff8000002d277808 */ /* 0x000fc40006000000 */
[----:B------:R-:W-:Y:S02]  /*1a50*/  FMNMX R44, R36, R37, !PT ;  /* 0x00000025242c7209 */ /* 0x000fe40007800000 */
[----:B------:R-:W-:Y:S02]  /*1a60*/  FMNMX R45, R38, R43, !PT ;  /* 0x0000002b262d7209 */ /* 0x000fe40007800000 */
[----:B------:R-:W-:Y:S02]  /*1a70*/  FMNMX R46, R42, R40, !PT ;  /* 0x000000282a2e7209 */ /* 0x000fe40007800000 */
[----:B------:R-:W-:Y:S01]  /*1a80*/  FMNMX R47, R41, R39, !PT ;  /* 0x00000027292f7209 */ /* 0x000fe20007800000 */
[----:B------:R-:W0:Y:S04]  /*1a90*/  SHFL.BFLY PT, R49, R44, 0x2, 0x1f ;  /* 0x0c401f002c317f89 */ /* 0x000e2800000e0000 */
[----:B------:R-:W1:Y:S04]  /*1aa0*/  SHFL.BFLY PT, R48, R45, 0x2, 0x1f ;  /* 0x0c401f002d307f89 */ /* 0x000e6800000e0000 */
[----:B------:R-:W2:Y:S04]  /*1ab0*/  SHFL.BFLY PT, R51, R46, 0x2, 0x1f ;  /* 0x0c401f002e337f89 */ /* 0x000ea800000e0000 */
[----:B------:R-:W3:Y:S01]  /*1ac0*/  SHFL.BFLY PT, R66, R47, 0x2, 0x1f ;  /* 0x0c401f002f427f89 */ /* 0x000ee200000e0000 */
[----:B0-----:R-:W-:-:S02]  /*1ad0*/  FMNMX R49, R44, R49, !PT ;  /* 0x000000312c317209 */ /* 0x001fc40007800000 */
[----:B-1----:R-:W-:Y:S02]  /*1ae0*/  FMNMX R50, R45, R48, !PT ;  /* 0x000000302d327209 */ /* 0x002fe40007800000 */
[----:B--2---:R-:W-:Y:S01]  /*1af0*/  FMNMX R64, R46, R51, !PT ;  /* 0x000000332e407209 */ /* 0x004fe20007800000 */
[----:B------:R-:W0:Y:S01]  /*1b00*/  SHFL.BFLY PT, R48, R49, 0x1, 0x1f ;  /* 0x0c201f0031307f89 */ /* 0x000e2200000e0000 */
[----:B---3--:R-:W-:-:S03]  /*1b10*/  FMNMX R66, R47, R66, !PT ;  /* 0x000000422f427209 */ /* 0x008fc60007800000 */
[----:B------:R-:W1:Y:S04]  /*1b20*/  SHFL.BFLY PT, R51, R50, 0x1, 0x1f ;  /* 0x0c201f0032337f89 */ /* 0x000e6800000e0000 */
[----:B------:R-:W2:Y:S04]  /*1b30*/  SHFL.BFLY PT, R65, R64, 0x1, 0x1f ;  /* 0x0c201f0040417f89 */ /* 0x000ea800000e0000 */
[----:B------:R-:W3:Y:S01]  /*1b40*/  SHFL.BFLY PT, R67, R66, 0x1, 0x1f ;  /* 0x0c201f0042437f89 */ /* 0x000ee200000e0000 */
[----:B0-----:R-:W-:Y:S02]  /*1b50*/  FMNMX R69, R49, R48, !PT ;  /* 0x0000003031457209 */ /* 0x001fe40007800000 */
[----:B-1----:R-:W-:-:S03]  /*1b60*/  FMNMX R48, R50, R51, !PT ;  /* 0x0000003332307209 */ /* 0x002fc60007800000 */
[----:B------:R-:W-:Y:S01]  /*1b70*/  @!P6 STS [R10+0x1000], R69 ;  /* 0x001000450a00e388 */ /* 0x000fe20000000800 */
[----:B--2---:R-:W-:-:S03]  /*1b80*/  FMNMX R65, R64, R65, !PT ;  /* 0x0000004140417209 */ /* 0x004fc60007800000 */
[----:B------:R-:W-:Y:S01]  /*1b90*/  @!P6 STS [R11+0x1000], R48 ;  /* 0x001000300b00e388 */ /* 0x000fe20000000800 */
[----:B---3--:R-:W-:-:S03]  /*1ba0*/  FMNMX R70, R66, R67, !PT ;  /* 0x0000004342467209 */ /* 0x008fc60007800000 */
[----:B------:R-:W-:Y:S04]  /*1bb0*/  @!P6 STS [R12+0x1000], R65 ;  /* 0x001000410c00e388 */ /* 0x000fe80000000800 */
[----:B------:R-:W-:Y:S04]  /*1bc0*/  @!P6 STS [R13+0x1000], R70 ;  /* 0x001000460d00e388 */ /* 0x000fe80000000800 */
[----:B------:R-:W-:Y:S06]  /*1bd0*/  BAR.SYNC.DEFER_BLOCKING 0x0 ;  /* 0x0000000000007b1d */ /* 0x000fec0000010000 */
[----:B------:R-:W0:Y:S04]  /*1be0*/  LDS R44, [R85.X4+0x1000] ;  /* 0x00100000552c7984 */ /* 0x000e280000004800 */
[----:B0-----:R-:W0:Y:S02]  /*1bf0*/  SHFL.BFLY PT, R45, R44, 0x2, 0x1f ;  /* 0x0c401f002c2d7f89 */ /* 0x001e2400000e0000 */
[----:B0-----:R-:W-:-:S05]  /*1c00*/  FMNMX R45, R44, R45, !PT ;  /* 0x0000002d2c2d7209 */ /* 0x001fca0007800000 */
[----:B------:R-:W0:Y:S02]  /*1c10*/  SHFL.BFLY PT, R46, R45, 0x1, 0x1f ;  /* 0x0c201f002d2e7f89 */ /* 0x000e2400000e0000 */
[----:B0-----:R-:W-:-:S05]  /*1c20*/  FMNMX R46, R45, R46, !PT ;  /* 0x0000002e2d2e7209 */ /* 0x001fca0007800000 */
[----:B------:R-:W-:Y:S04]  /*1c30*/  @!P6 STS [R85.X4+0x1000], R46 ;  /* 0x0010002e5500e388 */ /* 0x000fe80000004800 */
[----:B------:R-:W-:Y:S06]  /*1c40*/  BAR.SYNC.DEFER_BLOCKING 0x0 ;  /* 0x0000000000007b1d */ /* 0x000fec0000010000 */
[----:B------:R-:W0:Y:S04]  /*1c50*/  LDS R68, [R84.X4+0x1000] ;  /* 0x0010000054447984 */ /* 0x000e280000004800 */
[----:B------:R-:W1:Y:S04]  /*1c60*/  LDS R71, [R7.X16+0x1000] ;  /* 0x0010000007477984 */ /* 0x000e68000000c800 */
[----:B------:R-:W2:Y:S04]  /*1c70*/  LDS R73, [R8.X16+0x1000] ;  /* 0x0010000008497984 */ /* 0x000ea8000000c800 */
[----:B------:R-:W3:Y:S01]  /*1c80*/  LDS R70, [R9.X16+0x1000] ;  /* 0x0010000009467984 */ /* 0x000ee2000000c800 */
[----:B0-----:R-:W-:-:S02]  /*1c90*/  FMNMX R68, R68, R113, !PT ;  /* 0x0000007144447209 */ /* 0x001fc40007800000 */
[----:B-1----:R-:W-:-:S03]  /*1ca0*/  FMNMX R71, R71, R112, !PT ;  /* 0x0000007047477209 */ /* 0x002fc60007800000 */
[--C-:B------:R-:W-:Y:S01]  /*1cb0*/  FADD R36, R36, -R68.reuse ;  /* 0x8000004424247221 */ /* 0x100fe20000000000 */
[----:B--2---:R-:W-:Y:S01]  /*1cc0*/  FMNMX R73, R73, R108, !PT ;  /* 0x0000006c49497209 */ /* 0x004fe20007800000 */
[----:B------:R-:W-:Y:S01]  /*1cd0*/  FADD R37, R37, -R68 ;  /* 0x8000004425257221 */ /* 0x000fe20000000000 */
[----:B---3--:R-:W-:Y:S01]  /*1ce0*/  FMNMX R70, R70, R109, !PT ;  /* 0x0000006d46467209 */ /* 0x008fe20007800000 */
[--C-:B------:R-:W-:Y:S02]  /*1cf0*/  FADD R38, R38, -R71.reuse ;  /* 0x8000004726267221 */ /* 0x100fe40000000000 */
[----:B------:R-:W-:Y:S02]  /*1d00*/  FADD R43, R43, -R71 ;  /* 0x800000472b2b7221 */ /* 0x000fe40000000000 */
[--C-:B------:R-:W-:Y:S02]  /*1d10*/  FADD R42, R42, -R73.reuse ;  /* 0x800000492a2a7221 */ /* 0x100fe40000000000 */
[----:B------:R-:W-:-:S02]  /*1d20*/  FADD R40, R40, -R73 ;  /* 0x8000004928287221 */ /* 0x000fc40000000000 */
[--C-:B------:R-:W-:Y:S02]  /*1d30*/  FADD R41, R41, -R70.reuse ;  /* 0x8000004629297221 */ /* 0x100fe40000000000 */
[----:B------:R-:W-:Y:S02]  /*1d40*/  FADD R39, R39, -R70 ;  /* 0x8000004627277221 */ /* 0x000fe40000000000 */
[----:B------:R-:W-:Y:S02]  /*1d50*/  FMUL R36, R36, 1.4426950216293334961 ;  /* 0x3fb8aa3b24247820 */ /* 0x000fe40000400000 */
[----:B------:R-:W-:Y:S02]  /*1d60*/  FMUL R37, R37, 1.4426950216293334961 ;  /* 0x3fb8aa3b25257820 */ /* 0x000fe40000400000 */
[----:B------:R-:W-:Y:S02]  /*1d70*/  FMUL R38, R38, 1.4426950216293334961 ;  /* 0x3fb8aa3b26267820 */ /* 0x000fe40000400000 */
[----:B------:R-:W-:-:S02]  /*1d80*/  FMUL R43, R43, 1.4426950216293334961 ;  /* 0x3fb8aa3b2b2b7820 */ /* 0x000fc40000400000 */
[----:B------:R-:W-:Y:S02]  /*1d90*/  FMUL R42, R42, 1.4426950216293334961 ;  /* 0x3fb8aa3b2a2a7820 */ /* 0x000fe40000400000 */
[----:B------:R-:W-:Y:S01]  /*1da0*/  FMUL R40, R40, 1.4426950216293334961 ;  /* 0x3fb8aa3b28287820 */ /* 0x000fe20000400000 */
[----:B------:R-:W-:Y:S01]  /*1db0*/  MUFU.EX2 R158, R36 ;  /* 0x00000024009e7308 */ /* 0x000fe20000000800 */
[----:B------:R-:W-:Y:S02]  /*1dc0*/  FMUL R41, R41, 1.4426950216293334961 ;  /* 0x3fb8aa3b29297820 */ /* 0x000fe40000400000 */
[----:B------:R-:W-:-:S05]  /*1dd0*/  FMUL R39, R39, 1.4426950216293334961 ;  /* 0x3fb8aa3b27277820 */ /* 0x000fca0000400000 */
[----:B------:R-:W0:Y:S08]  /*1de0*/  MUFU.EX2 R131, R37 ;  /* 0x0000002500837308 */ /* 0x000e300000000800 */
[----:B------:R-:W-:Y:S08]  /*1df0*/  MUFU.EX2 R156, R38 ;  /* 0x00000026009c7308 */ /* 0x000ff00000000800 */
[----:B------:R-:W1:Y:S08]  /*1e00*/  MUFU.EX2 R75, R43 ;  /* 0x0000002b004b7308 */ /* 0x000e700000000800 */
[----:B------:R-:W-:Y:S08]  /*1e10*/  MUFU.EX2 R159, R42 ;  /* 0x0000002a009f7308 */ /* 0x000ff00000000800 */
[----:B------:R-:W2:Y:S08]  /*1e20*/  MUFU.EX2 R72, R40 ;  /* 0x0000002800487308 */ /* 0x000eb00000000800 */
[----:B------:R-:W-:Y:S08]  /*1e30*/  MUFU.EX2 R160, R41 ;  /* 0x0000002900a07308 */ /* 0x000ff00000000800 */
[----:B------:R-:W3:Y:S01]  /*1e40*/  MUFU.EX2 R69, R39 ;  /* 0x0000002700457308 */ /* 0x000ee20000000800 */
[----:B0-----:R-:W-:-:S02]  /*1e50*/  FADD R36, R158, R131 ;  /* 0x000000839e247221 */ /* 0x001fc40000000000 */
[----:B-1----:R-:W-:Y:S02]  /*1e60*/  FADD R37, R156, R75 ;  /* 0x0000004b9c257221 */ /* 0x002fe40000000000 */
[----:B--2---:R-:W-:Y:S01]  /*1e70*/  FADD R38, R159, R72 ;  /* 0x000000489f267221 */ /* 0x004fe20000000000 */
[----:B------:R-:W0:Y:S04]  /*1e80*/  SHFL.BFLY PT, R43, R36, 0x2, 0x1f ;  /* 0x0c401f00242b7f89 */ /* 0x000e2800000e0000 */
[----:B------:R-:W1:Y:S01]  /*1e90*/  SHFL.BFLY PT, R40, R37, 0x2, 0x1f ;  /* 0x0c401f0025287f89 */ /* 0x000e6200000e0000 */
[----:B---3--:R-:W-:-:S03]  /*1ea0*/  FADD R42, R160, R69 ;  /* 0x00000045a02a7221 */ /* 0x008fc60000000000 */
[----:B------:R-:W2:Y:S04]  /*1eb0*/  SHFL.BFLY PT, R45, R38, 0x2, 0x1f ;  /* 0x0c401f00262d7f89 */ /* 0x000ea800000e0000 */
[----:B------:R-:W3:Y:S01]  /*1ec0*/  SHFL.BFLY PT, R47, R42, 0x2, 0x1f ;  /* 0x0c401f002a2f7f89 */ /* 0x000ee200000e0000 */
[----:B0-----:R-:W-:Y:S02]  /*1ed0*/  FADD R43, R36, R43 ;  /* 0x0000002b242b7221 */ /* 0x001fe40000000000 */
[----:B-1----:R-:W-:-:S03]  /*1ee0*/  FADD R41, R37, R40 ;  /* 0x0000002825297221 */ /* 0x002fc60000000000 */
[----:B------:R-:W0:Y:S01]  /*1ef0*/  SHFL.BFLY PT, R40, R43, 0x1, 0x1f ;  /* 0x0c201f002b287f89 */ /* 0x000e2200000e0000 */
[----:B--2---:R-:W-:-:S03]  /*1f00*/  FADD R45, R38, R45 ;  /* 0x0000002d262d7221 */ /* 0x004fc60000000000 */
[----:B------:R-:W1:Y:S01]  /*1f10*/  SHFL.BFLY PT, R44, R41, 0x1, 0x1f ;  /* 0x0c201f00292c7f89 */ /* 0x000e6200000e0000 */
[----:B---3--:R-:W-:-:S03]  /*1f20*/  FADD R47, R42, R47 ;  /* 0x0000002f2a2f7221 */ /* 0x008fc60000000000 */
[----:B------:R-:W2:Y:S04]  /*1f30*/  SHFL.BFLY PT, R46, R45, 0x1, 0x1f ;  /* 0x0c201f002d2e7f89 */ /* 0x000ea800000e0000 */
[----:B------:R-:W3:Y:S04]  /*1f40*/  SHFL.BFLY PT, R36, R47, 0x1, 0x1f ;  /* 0x0c201f002f247f89 */ /* 0x000ee800000e0000 */
[----:B------:R-:W-:Y:S01]  /*1f50*/  BAR.SYNC.DEFER_BLOCKING 0x0 ;  /* 0x0000000000007b1d */ /* 0x000fe20000010000 */
[----:B0-----:R-:W-:Y:S02]  /*1f60*/  FADD R51, R43, R40 ;  /* 0x000000282b337221 */ /* 0x001fe40000000000 */
[----:B-1----:R-:W-:-:S02]  /*1f70*/  FADD R44, R41, R44 ;  /* 0x0000002c292c7221 */ /* 0x002fc40000000000 */
[----:B--2---:R-:W-:Y:S02]  /*1f80*/  FADD R65, R45, R46 ;  /* 0x0000002e2d417221 */ /* 0x004fe40000000000 */
[----:B---3--:R-:W-:Y:S01]  /*1f90*/  FADD R40, R47, R36 ;  /* 0x000000242f287221 */ /* 0x008fe20000000000 */
[----:B------:R-:W-:Y:S04]  /*1fa0*/  @!P6 STS [R10+0x1000], R51 ;  /* 0x001000330a00e388 */ /* 0x000fe80000000800 */
[----:B------:R-:W-:Y:S04]  /*1fb0*/  @!P6 STS [R11+0x1000], R44 ;  /* 0x0010002c0b00e388 */ /* 0x000fe80000000800 */
[----:B------:R-:W-:Y:S04]  /*1fc0*/  @!P6 STS [R12+0x1000], R65 ;  /* 0x001000410c00e388 */ /* 0x000fe80000000800 */
[----:B------:R-:W-:Y:S04]  /*1fd0*/  @!P6 STS [R13+0x1000], R40 ;  /* 0x001000280d00e388 */ /* 0x000fe80000000800 */
[----:B------:R-:W-:Y:S06]  /*1fe0*/  BAR.SYNC.DEFER_BLOCKING 0x0 ;  /* 0x0000000000007b1d */ /* 0x000fec0000010000 */
[----:B------:R-:W0:Y:S04]  /*1ff0*/  LDS R38, [R85.X4+0x1000] ;  /* 0x0010000055267984 */ /* 0x000e280000004800 */
[----:B0-----:R-:W0:Y:S02]  /*2000*/  SHFL.BFLY PT, R37, R38, 0x2, 0x1f ;  /* 0x0c401f0026257f89 */ /* 0x001e2400000e0000 */
[----:B0-----:R-:W-:-:S05]  /*2010*/  FADD R39, R38, R37 ;  /* 0x0000002526277221 */ /* 0x001fca0000000000 */
[----:B------:R-:W0:Y:S02]  /*2020*/  SHFL.BFLY PT, R36, R39, 0x1, 0x1f ;  /* 0x0c201f0027247f89 */ /* 0x000e2400000e0000 */
[----:B0-----:R-:W-:-:S05]  /*2030*/  FADD R50, R39, R36 ;  /* 0x0000002427327221 */ /* 0x001fca0000000000 */
[----:B------:R0:W-:Y:S01]  /*2040*/  @!P6 STS [R85.X4+0x1000], R50 ;  /* 0x001000325500e388 */ /* 0x0001e20000004800 */
[----:B------:R-:W-:-:S03]  /*2050*/  IMAD.WIDE R36, R22, 0x2, R118 ;  /* 0x0000000216247825 */ /* 0x000fc600078e0276 */
[----:B------:R-:W-:Y:S01]  /*2060*/  BAR.SYNC.DEFER_BLOCKING 0x0 ;  /* 0x0000000000007b1d */ /* 0x000fe20000010000 */
[----:B------:R-:W-:-:S04]  /*2070*/  IMAD.WIDE R46, R22, 0x2, R116 ;  /* 0x00000002162e7825 */ /* 0x000fc800078e0274 */
[----:B------:R-:W-:-:S04]  /*2080*/  IMAD.WIDE R44, R22, 0x2, R114 ;  /* 0x00000002162c7825 */ /* 0x000fc800078e0272 */
[----:B------:R-:W-:-:S04]  /*2090*/  IMAD.WIDE R42, R22, 0x2, R110 ;  /* 0x00000002162a7825 */ /* 0x000fc800078e026e */
[----:B------:R-:W-:-:S04]  /*20a0*/  IMAD.WIDE R40, R22, 0x2, R106 ;  /* 0x0000000216287825 */ /* 0x000fc800078e026a */
[----:B------:R-:W-:-:S04]  /*20b0*/  IMAD.WIDE R48, R22, 0x2, R120 ;  /* 0x0000000216307825 */ /* 0x000fc800078e0278 */
[C---:B------:R-:W-:Y:S01]  /*20c0*/  IMAD.WIDE R38, R22.reuse, 0x2, R104 ;  /* 0x0000000216267825 */ /* 0x040fe200078e0268 */
[----:B------:R1:W2:Y:S03]  /*20d0*/  LDG.E.U16 R65, [R36.64] ;  /* 0x0000000624417981 */ /* 0x0002a6000c1e1500 */
[C---:B0-----:R-:W-:Y:S01]  /*20e0*/  IMAD.WIDE R50, R22.reuse, 0x2, R100 ;  /* 0x0000000216327825 */ /* 0x041fe200078e0264 */
[----:B------:R0:W3:Y:S04]  /*20f0*/  LDG.E.U16 R66, [R46.64] ;  /* 0x000000062e427981 */ /* 0x0000e8000c1e1500 */
[----:B------:R4:W5:Y:S01]  /*2100*/  LDG.E.U16 R67, [R44.64] ;  /* 0x000000062c437981 */ /* 0x000962000c1e1500 */
[----:B-1----:R-:W-:-:S03]  /*2110*/  IMAD.WIDE R36, R22, 0x2, R102 ;  /* 0x0000000216247825 */ /* 0x002fc600078e0266 */
[----:B------:R1:W2:Y:S01]  /*2120*/  LDG.E.U16 R74, [R42.64] ;  /* 0x000000062a4a7981 */ /* 0x0002a2000c1e1500 */
[----:B0-----:R-:W-:-:S03]  /*2130*/  IMAD.WIDE R46, R22, 0x2, R96 ;  /* 0x00000002162e7825 */ /* 0x001fc600078e0260 */
[----:B------:R0:W5:Y:S01]  /*2140*/  LDG.E.U16 R157, [R40.64] ;  /* 0x00000006289d7981 */ /* 0x000162000c1e1500 */
[----:B----4-:R-:W-:-:S03]  /*2150*/  IMAD.WIDE R44, R22, 0x2, R92 ;  /* 0x00000002162c7825 */ /* 0x010fc600078e025c */
[----:B------:R4:W5:Y:S01]  /*2160*/  LDG.E.U16 R64, [R48.64] ;  /* 0x0000000630407981 */ /* 0x000962000c1e1500 */
[----:B-1----:R-:W-:-:S03]  /*2170*/  IMAD.WIDE R42, R22, 0x2, R88 ;  /* 0x00000002162a7825 */ /* 0x002fc600078e0258 */
[----:B------:R1:W5:Y:S01]  /*2180*/  LDG.E.U16 R130, [R38.64] ;  /* 0x0000000626827981 */ /* 0x000362000c1e1500 */
[----:B0-----:R-:W-:-:S03]  /*2190*/  IMAD.WIDE R40, R22, 0x2, R94 ;  /* 0x0000000216287825 */ /* 0x001fc600078e025e */
[----:B------:R0:W5:Y:S01]  /*21a0*/  LDG.E.U16 R161, [R36.64] ;  /* 0x0000000624a17981 */ /* 0x000162000c1e1500 */
[----:B----4-:R-:W-:-:S03]  /*21b0*/  IMAD.WIDE R48, R22, 0x2, R98 ;  /* 0x0000000216307825 */ /* 0x010fc600078e0262 */
[----:B------:R-:W4:Y:S01]  /*21c0*/  LDG.E.U16 R50, [R50.64] ;  /* 0x0000000632327981 */ /* 0x000f22000c1e1500 */
[----:B-1----:R-:W-:-:S03]  /*21d0*/  IMAD.WIDE R38, R22, 0x2, R90 ;  /* 0x0000000216267825 */ /* 0x002fc600078e025a */
[----:B------:R-:W4:Y:S01]  /*21e0*/  LDG.E.U16 R46, [R46.64] ;  /* 0x000000062e2e7981 */ /* 0x000f22000c1e1500 */
[----:B0-----:R-:W-:-:S03]  /*21f0*/  IMAD.WIDE R36, R22, 0x2, R86 ;  /* 0x0000000216247825 */ /* 0x001fc600078e0256 */
[----:B------:R0:W4:Y:S04]  /*2200*/  LDG.E.U16 R44, [R44.64] ;  /* 0x000000062c2c7981 */ /* 0x000128000c1e1500 */
[----:B------:R-:W4:Y:S04]  /*2210*/  LDG.E.U16 R42, [R42.64] ;  /* 0x000000062a2a7981 */ /* 0x000f28000c1e1500 */
[----:B------:R-:W4:Y:S04]  /*2220*/  LDG.E.U16 R163, [R48.64] ;  /* 0x0000000630a37981 */ /* 0x000f28000c1e1500 */
[----:B------:R1:W4:Y:S04]  /*2230*/  LDG.E.U16 R41, [R40.64] ;  /* 0x0000000628297981 */ /* 0x000328000c1e1500 */
[----:B------:R-:W4:Y:S04]  /*2240*/  LDG.E.U16 R165, [R38.64] ;  /* 0x0000000626a57981 */ /* 0x000f28000c1e1500 */
[----:B------:R-:W4:Y:S01]  /*2250*/  LDG.E.U16 R162, [R36.64] ;  /* 0x0000000624a27981 */ /* 0x000f22000c1e1500 */
[----:B------:R-:W-:-:S02]  /*2260*/  F2FP.BF16.PACK_AB R158, R131, R158 ;  /* 0x0000009e839e723e */ /* 0x000fc400000010ff */
[----:B------:R-:W-:Y:S01]  /*2270*/  F2FP.BF16.PACK_AB R156, R75, R156 ;  /* 0x0000009c4b9c723e */ /* 0x000fe200000010ff */
[----:B------:R-:W-:Y:S01]  /*2280*/  LDS R131, [R84.X4+0x1000] ;  /* 0x0010000054837984 */ /* 0x000fe20000004800 */
[----:B------:R-:W-:Y:S02]  /*2290*/  F2FP.BF16.PACK_AB R159, R72, R159 ;  /* 0x0000009f489f723e */ /* 0x000fe400000010ff */
[----:B0-----:R-:W-:Y:S01]  /*22a0*/  F2FP.BF16.PACK_AB R45, R69, R160 ;  /* 0x000000a0452d723e */ /* 0x001fe200000010ff */
[----:B------:R-:W-:Y:S04]  /*22b0*/  LDS R72, [R8.X16+0x1000] ;  /* 0x0010000008487984 */ /* 0x000fe8000000c800 */
[----:B------:R-:W-:Y:S04]  /*22c0*/  LDS R69, [R7.X16+0x1000] ;  /* 0x0010000007457984 */ /* 0x000fe8000000c800 */
[----:B------:R-:W-:Y:S04]  /*22d0*/  LDS R75, [R9.X16+0x1000] ;  /* 0x00100000094b7984 */ /* 0x000fe8000000c800 */
[----:B------:R-:W-:Y:S01]  /*22e0*/  BAR.SYNC.DEFER_BLOCKING 0x0 ;  /* 0x0000000000007b1d */ /* 0x000fe20000010000 */
[----:B-1----:R-:W-:Y:S01]  /*22f0*/  FADD R40, -R68, R113 ;  /* 0x0000007144287221 */ /* 0x002fe20000000100 */
[----:B------:R-:W-:-:S04]  /*2300*/  UIADD3 UR4, UP0, UR4, 0x20, URZ ;  /* 0x0000002004047890 */ /* 0x000fc8000ff1e03f */
[----:B------:R-:W-:Y:S02]  /*2310*/  UIADD3.X UR5, URZ, UR5, URZ, UP0, !UPT ;  /* 0x000000053f057290 */ /* 0x000fe400087fe43f */
[----:B------:R-:W-:Y:S02]  /*2320*/  ISETP.LE.U32.AND P0, PT, R79, UR4, PT ;  /* 0x000000044f007c0c */ /* 0x000fe4000bf03070 */
[----:B------:R-:W-:Y:S01]  /*2330*/  MOV R113, R68 ;  /* 0x0000004400717202 */ /* 0x000fe20000000f00 */
[----:B---3--:R-:W-:Y:S04]  /*2340*/  STS.U16 [R81+0x1200], R66 ;  /* 0x0012004251007388 */ /* 0x008fe80000000400 */
[----:B--2---:R0:W-:Y:S04]  /*2350*/  STS.U16 [R81+0x1400], R74 ;  /* 0x0014004a51007388 */ /* 0x0041e80000000400 */
[----:B-----5:R-:W-:Y:S04]  /*2360*/  STS.U16 [R81+0x1000], R64 ;  /* 0x0010004051007388 */ /* 0x020fe80000000400 */
[----:B------:R-:W-:Y:S04]  /*2370*/  STS.U16 [R81+0x1600], R130 ;  /* 0x0016008251007388 */ /* 0x000fe80000000400 */
[----:B----4-:R-:W-:Y:S04]  /*2380*/  STS.U16 [R81+0x1800], R50 ;  /* 0x0018003251007388 */ /* 0x010fe80000000400 */
[----:B------:R-:W-:Y:S04]  /*2390*/  STS.U16 [R81+0x1a00], R46 ;  /* 0x001a002e51007388 */ /* 0x000fe80000000400 */
[----:B------:R1:W-:Y:S04]  /*23a0*/  STS.U16 [R81+0x1c00], R44 ;  /* 0x001c002c51007388 */ /* 0x0003e80000000400 */
[----:B------:R-:W-:Y:S04]  /*23b0*/  STS.U16 [R81+0x1e00], R42 ;  /* 0x001e002a51007388 */ /* 0x000fe80000000400 */
        /* <DEDUP_REMOVED lines=8> */
[----:B------:R-:W-:Y:S04]  /*2440*/  STS [R14+0x2000], R158 ;  /* 0x0020009e0e007388 */ /* 0x000fe80000000800 */
[----:B------:R-:W-:Y:S04]  /*2450*/  STS [R14+0x2200], R156 ;  /* 0x0022009c0e007388 */ /* 0x000fe80000000800 */
[----:B------:R-:W-:Y:S04]  /*2460*/  STS [R14+0x2400], R159 ;  /* 0x0024009f0e007388 */ /* 0x000fe80000000800 */
[----:B------:R-:W-:Y:S04]  /*2470*/  STS [R14+0x2600], R45 ;  /* 0x0026002d0e007388 */ /* 0x000fe80000000800 */
[----:B------:R-:W-:Y:S01]  /*2480*/  BAR.SYNC.DEFER_BLOCKING 0x0 ;  /* 0x0000000000007b1d */ /* 0x000fe20000010000 */
[----:B0-----:R-:W-:-:S02]  /*2490*/  FMUL R74, R40, 1.4426950216293334961 ;  /* 0x3fb8aa3b284a7820 */ /* 0x001fc40000400000 */
[----:B-1----:R-:W-:-:S04]  /*24a0*/  FADD R44, -R71, R112 ;  /* 0x00000070472c7221 */ /* 0x002fc80000000100 */
[----:B------:R-:W-:Y:S02]  /*24b0*/  FMUL R112, R44, 1.4426950216293334961 ;  /* 0x3fb8aa3b2c707820 */ /* 0x000fe40000400000 */
[----:B------:R-:W-:Y:S01]  /*24c0*/  FADD R44, -R73, R108 ;  /* 0x0000006c492c7221 */ /* 0x000fe20000000100 */
[----:B------:R-:W-:Y:S04]  /*24d0*/  LDSM.16.M88.4 R48, [R29+0x2000] ;  /* 0x002000001d30783b */ /* 0x000fe80000000200 */
[----:B------:R-:W0:Y:S04]  /*24e0*/  LDSM.16.M88.4 R36, [R17+0x1000] ;  /* 0x001000001124783b */ /* 0x000e280000000200 */
[----:B------:R-:W1:Y:S01]  /*24f0*/  LDSM.16.M88.4 R40, [R17+0x1800] ;  /* 0x001800001128783b */ /* 0x000e620000000200 */
[----:B------:R-:W-:Y:S01]  /*2500*/  FMUL R108, R44, 1.4426950216293334961 ;  /* 0x3fb8aa3b2c6c7820 */ /* 0x000fe20000400000 */
[----:B------:R-:W2:Y:S02]  /*2510*/  MUFU.EX2 R74, R74 ;  /* 0x0000004a004a7308 */ /* 0x000ea40000000800 */
[----:B------:R-:W3:Y:S06]  /*2520*/  LDSM.16.M88.4 R44, [R29+0x2400] ;  /* 0x002400001d2c783b */ /* 0x000eec0000000200 */
[----:B------:R-:W4:Y:S01]  /*2530*/  MUFU.EX2 R112, R112 ;  /* 0x0000007000707308 */ /* 0x000f220000000800 */
[----:B------:R-:W-:-:S04]  /*2540*/  FADD R64, -R70, R109 ;  /* 0x0000006d46407221 */ /* 0x000fc80000000100 */
[----:B------:R-:W-:Y:S02]  /*2550*/  FMUL R109, R64, 1.4426950216293334961 ;  /* 0x3fb8aa3b406d7820 */ /* 0x000fe40000400000 */
[----:B------:R-:W5:Y:S01]  /*2560*/  LDSM.16.M88.4 R64, [R25+0x2000] ;  /* 0x002000001940783b */ /* 0x000f620000000200 */
[C---:B--2---:R-:W-:Y:S01]  /*2570*/  FMUL R56, R74.reuse, R56 ;  /* 0x000000384a387220 */ /* 0x044fe20000400000 */
[----:B------:R-:W2:Y:S01]  /*2580*/  MUFU.EX2 R108, R108 ;  /* 0x0000006c006c7308 */ /* 0x000ea20000000800 */
[C---:B------:R-:W-:Y:S02]  /*2590*/  FMUL R57, R74.reuse, R57 ;  /* 0x000000394a397220 */ /* 0x040fe40000400000 */
[C---:B------:R-:W-:Y:S02]  /*25a0*/  FMUL R60, R74.reuse, R60 ;  /* 0x0000003c4a3c7220 */ /* 0x040fe40000400000 */
[----:B------:R-:W-:Y:S02]  /*25b0*/  FMUL R61, R74, R61 ;  /* 0x0000003d4a3d7220 */ /* 0x000fe40000400000 */
[C---:B----4-:R-:W-:Y:S01]  /*25c0*/  FMUL R58, R112.reuse, R58 ;  /* 0x0000003a703a7220 */ /* 0x050fe20000400000 */
[----:B------:R-:W4:Y:S01]  /*25d0*/  MUFU.EX2 R109, R109 ;  /* 0x0000006d006d7308 */ /* 0x000f220000000800 */
[----:B------:R-:W-:-:S02]  /*25e0*/  FMUL R59, R112, R59 ;  /* 0x0000003b703b7220 */ /* 0x000fc40000400000 */
[C---:B------:R-:W-:Y:S02]  /*25f0*/  FMUL R62, R112.reuse, R62 ;  /* 0x0000003e703e7220 */ /* 0x040fe40000400000 */
[----:B------:R-:W-:-:S03]  /*2600*/  FMUL R63, R112, R63 ;  /* 0x0000003f703f7220 */ /* 0x000fc60000400000 */
[C---:B0-----:R-:W-:Y:S08]  /*2610*/  HMMA.16816.F32.BF16 R56, R48.reuse, R36, R56 ;  /* 0x000000243038723c */ /* 0x041ff00000041838 */
[----:B-1----:R-:W-:Y:S01]  /*2620*/  HMMA.16816.F32.BF16 R60, R48, R40, R60 ;  /* 0x00000028303c723c */ /* 0x002fe2000004183c */
[----:B------:R-:W0:Y:S01]  /*2630*/  LDSM.16.M88.4 R48, [R25+0x2400] ;  /* 0x002400001930783b */ /* 0x000e220000000200 */
[----:B--2---:R-:W-:-:S02]  /*2640*/  FMUL R52, R108, R52 ;  /* 0x000000346c347220 */ /* 0x004fc40000400000 */
[C---:B------:R-:W-:Y:S02]  /*2650*/  FMUL R53, R108.reuse, R53 ;  /* 0x000000356c357220 */ /* 0x040fe40000400000 */
[C---:B----4-:R-:W-:Y:S02]  /*2660*/  FMUL R54, R109.reuse, R54 ;  /* 0x000000366d367220 */ /* 0x050fe40000400000 */
[C---:B------:R-:W-:Y:S02]  /*2670*/  FMUL R55, R109.reuse, R55 ;  /* 0x000000376d377220 */ /* 0x040fe40000400000 */
[C---:B------:R-:W-:Y:S02]  /*2680*/  FMUL R32, R108.reuse, R32 ;  /* 0x000000206c207220 */ /* 0x040fe40000400000 */
[----:B------:R-:W-:Y:S02]  /*2690*/  FMUL R33, R108, R33 ;  /* 0x000000216c217220 */ /* 0x000fe40000400000 */
[----:B------:R-:W-:-:S02]  /*26a0*/  FMUL R34, R109, R34 ;  /* 0x000000226d227220 */ /* 0x000fc40000400000 */
[----:B------:R-:W-:Y:S01]  /*26b0*/  FMUL R35, R109, R35 ;  /* 0x000000236d237220 */ /* 0x000fe20000400000 */
[C---:B---3--:R-:W-:Y:S08]  /*26c0*/  HMMA.16816.F32.BF16 R52, R44.reuse, R36, R52 ;  /* 0x000000242c34723c */ /* 0x048ff00000041834 */
[----:B------:R-:W-:Y:S01]  /*26d0*/  HMMA.16816.F32.BF16 R32, R44, R40, R32 ;  /* 0x000000282c20723c */ /* 0x000fe20000041820 */
[----:B------:R-:W-:-:S05]  /*26e0*/  IMAD.U32 R37, RZ, RZ, UR5 ;  /* 0x00000005ff257e24 */ /* 0x000fca000f8e00ff */
[----:B------:R-:W-:Y:S01]  /*26f0*/  ISETP.GE.U32.AND.EX P0, PT, R37, RZ, PT, P0 ;  /* 0x000000ff2500720c */ /* 0x000fe20003f06100 */
[----:B------:R-:W-:Y:S01]  /*2700*/  IMAD.MOV.U32 R36, RZ, RZ, 0x20 ;  /* 0x00000020ff247424 */ /* 0x000fe200078e00ff */
[----:B-----5:R-:W-:Y:S01]  /*2710*/  HMMA.16816.F32.BF16 R56, R64, R38, R56 ;  /* 0x000000264038723c */ /* 0x020fe20000041838 */
[----:B------:R-:W-:Y:S02]  /*2720*/  FFMA R4, R112, R4, R69 ;  /* 0x0000000470047223 */ /* 0x000fe40000000045 */
[----:B------:R-:W-:Y:S02]  /*2730*/  FFMA R31, R108, R31, R72 ;  /* 0x0000001f6c1f7223 */ /* 0x000fe40000000048 */
[----:B------:R-:W-:-:S03]  /*2740*/  FFMA R30, R109, R30, R75 ;  /* 0x0000001e6d1e7223 */ /* 0x000fc6000000004b */
[----:B------:R-:W-:Y:S01]  /*2750*/  HMMA.16816.F32.BF16 R60, R64, R42, R60 ;  /* 0x0000002a403c723c */ /* 0x000fe2000004183c */
[C---:B------:R-:W-:Y:S01]  /*2760*/  IMAD R22, R36.reuse, c[0x0][0x1b4], R22 ;  /* 0x00006d0024167a24 */ /* 0x040fe200078e0216 */
[----:B------:R-:W-:Y:S01]  /*2770*/  MOV R109, R70 ;  /* 0x00000046006d7202 */ /* 0x000fe20000000f00 */
[----:B------:R-:W-:Y:S02]  /*2780*/  IMAD R23, R36, c[0x0][0x1a4], R23 ;  /* 0x0000690024177a24 */ /* 0x000fe400078e0217 */
[----:B------:R-:W-:-:S03]  /*2790*/  FFMA R76, R74, R76, R131 ;  /* 0x0000004c4a4c7223 */ /* 0x000fc60000000083 */
[----:B0-----:R-:W-:Y:S01]  /*27a0*/  HMMA.16816.F32.BF16 R52, R48, R38, R52 ;  /* 0x000000263034723c */ /* 0x001fe20000041834 */
[----:B------:R-:W-:Y:S02]  /*27b0*/  IMAD.MOV.U32 R112, RZ, RZ, R71 ;  /* 0x000000ffff707224 */ /* 0x000fe400078e0047 */
[----:B------:R-:W-:-:S05]  /*27c0*/  IMAD.MOV.U32 R108, RZ, RZ, R73 ;  /* 0x000000ffff6c7224 */ /* 0x000fca00078e0049 */
[----:B------:R-:W-:Y:S01]  /*27d0*/  HMMA.16816.F32.BF16 R32, R48, R42, R32 ;  /* 0x0000002a3020723c */ /* 0x000fe20000041820 */
[----:B------:R-:W-:Y:S01]  /*27e0*/  @P0 CALL.REL.NOINC `(.L_x_0) ;  /* 0x0000001000000944 */ /* 0x000fe20003c00000 */
[----:B------:R-:W-:Y:S06]  /*27f0*/  BRA `(.L_x_1) ;  /* 0xffffebc000007947 */ /* 0x000fec000383ffff */
.L_x_0:
[----:B------:R-:W-:-:S05]  /*2800*/  NOP ;  /* 0x0000000000007918 */ /* 0x000fca0000000000 */
[----:B------:R-:W-:Y:S01]  /*2810*/  IMAD.MOV.U32 R50, RZ, RZ, c[0x0][0x1c8] ;  /* 0x00007200ff327624 */ /* 0x000fe200078e00ff */
[----:B------:R-:W-:Y:S01]  /*2820*/  SGXT R5, R5, 0x1 ;  /* 0x000000010505781a */ /* 0x000fe20000000200 */
[----:B------:R-:W-:Y:S01]  /*2830*/  IMAD R82, R82, c[0x0][0x1c8], RZ ;  /* 0x0000720052527a24 */ /* 0x000fe200078e02ff */
[--C-:B------:R-:W-:Y:S01]  /*2840*/  SHF.R.S32.HI R3, RZ, 0x3, R0.reuse ;  /* 0x00000003ff037819 */ /* 0x100fe20000011400 */
[----:B------:R-:W-:Y:S01]  /*2850*/  IMAD.SHL.U32 R8, R0, 0x4, RZ ;  /* 0x0000000400087824 */ /* 0x000fe200078e00ff */
[----:B------:R-:W-:Y:S01]  /*2860*/  SHF.R.U32.HI R7, RZ, 0x1, R0 ;  /* 0x00000001ff077819 */ /* 0x000fe20000011600 */
[----:B------:R-:W-:Y:S01]  /*2870*/  IMAD.MOV.U32 R90, RZ, RZ, R76 ;  /* 0x000000ffff5a7224 */ /* 0x000fe200078e004c */
[C---:B------:R-:W-:Y:S01]  /*2880*/  LEA R9, R50.reuse, R82, 0x2 ;  /* 0x0000005232097211 */ /* 0x040fe200078e10ff */
[----:B------:R-:W-:Y:S01]  /*2890*/  IMAD.MOV.U32 R88, RZ, RZ, R56 ;  /* 0x000000ffff587224 */ /* 0x000fe200078e0038 */
[----:B------:R-:W-:Y:S01]  /*28a0*/  LOP3.LUT R5, R5, 0x804, RZ, 0xc0, !PT ;  /* 0x0000080405057812 */ /* 0x000fe200078ec0ff */
[----:B------:R-:W-:Y:S01]  /*28b0*/  IMAD.MOV.U32 R76, RZ, RZ, R61 ;  /* 0x000000ffff4c7224 */ /* 0x000fe200078e003d */
[----:B------:R-:W-:Y:S01]  /*28c0*/  SGXT R3, R3, 0x1 ;  /* 0x000000010303781a */ /* 0x000fe20000000200 */
[----:B------:R-:W-:Y:S01]  /*28d0*/  IMAD R11, R50, 0x4, R9 ;  /* 0x00000004320b7824 */ /* 0x000fe200078e0209 */
[----:B------:R-:W-:Y:S01]  /*28e0*/  LOP3.LUT R13, R7, 0xc, RZ, 0xc0, !PT ;  /* 0x0000000c070d7812 */ /* 0x000fe200078ec0ff */
[----:B------:R-:W-:Y:S01]  /*28f0*/  IMAD.MOV.U32 R72, RZ, RZ, R63 ;  /* 0x000000ffff487224 */ /* 0x000fe200078e003f */
[----:B------:R-:W-:Y:S01]  /*2900*/  LOP3.LUT R15, R5, 0x80, R8, 0xf8, !PT ;  /* 0x00000080050f7812 */ /* 0x000fe200078ef808 */
[----:B------:R-:W-:Y:S01]  /*2910*/  IMAD R5, R2, c[0x0][0x1c0], RZ ;  /* 0x0000700002057a24 */ /* 0x000fe200078e02ff */
[----:B------:R-:W-:Y:S01]  /*2920*/  LEA R12, R50, R11, 0x2 ;  /* 0x0000000b320c7211 */ /* 0x000fe200078e10ff */
[----:B------:R-:W-:Y:S01]  /*2930*/  IMAD R8, R83, c[0x0][0x1c4], RZ ;  /* 0x0000710053087a24 */ /* 0x000fe200078e02ff */
[----:B------:R-:W-:Y:S01]  /*2940*/  LOP3.LUT R7, R3, 0x440, RZ, 0xc0, !PT ;  /* 0x0000044003077812 */ /* 0x000fe200078ec0ff */
[----:B------:R-:W-:Y:S01]  /*2950*/  IMAD R3, R78, 0x10, R13 ;  /* 0x000000104e037824 */ /* 0x000fe200078e020d */
[----:B------:R-:W-:Y:S01]  /*2960*/  LOP3.LUT R77, R77, 0x40, RZ, 0xc0, !PT ;  /* 0x000000404d4d7812 */ /* 0x000fe200078ec0ff */
[----:B------:R-:W-:Y:S01]  /*2970*/  IMAD R13, R50, 0x4, R12 ;  /* 0x00000004320d7824 */ /* 0x000fe200078e020c */
[----:B------:R-:W-:Y:S01]  /*2980*/  MOV R64, R4 ;  /* 0x0000000400407202 */ /* 0x000fe20000000f00 */
[----:B------:R-:W-:Y:S01]  /*2990*/  IMAD R17, R78, 0x8, R7 ;  /* 0x000000084e117824 */ /* 0x000fe200078e0207 */
[----:B------:R-:W-:Y:S01]  /*29a0*/  SHF.L.U32 R7, R5, 0x1, RZ ;  /* 0x0000000105077819 */ /* 0x000fe200000006ff */
[----:B------:R-:W-:Y:S01]  /*29b0*/  IMAD.SHL.U32 R10, R8, 0x2, RZ ;  /* 0x00000002080a7824 */ /* 0x000fe200078e00ff */
[----:B------:R-:W-:Y:S01]  /*29c0*/  MOV R56, R30 ;  /* 0x0000001e00387202 */ /* 0x000fe20000000f00 */
[----:B------:R-:W-:Y:S01]  /*29d0*/  IMAD R14, R50, 0x4, R13 ;  /* 0x00000004320e7824 */ /* 0x000fe200078e020d */
[----:B------:R-:W-:Y:S01]  /*29e0*/  LOP3.LUT R0, R17, 0x40, R0, 0x78, !PT ;  /* 0x0000004011007812 */ /* 0x000fe200078e7800 */
[----:B------:R-:W-:Y:S01]  /*29f0*/  IMAD.HI R5, R5, 0x2, RZ ;  /* 0x0000000205057827 */ /* 0x000fe200078e02ff */
[----:B------:R-:W-:Y:S01]  /*2a00*/  IADD3 R46, P0, P1, R10, c[0x0][0x178], R7 ;  /* 0x00005e000a2e7a10 */ /* 0x000fe2000791e007 */
[----:B------:R-:W-:Y:S01]  /*2a10*/  BAR.SYNC.DEFER_BLOCKING 0x0 ;  /* 0x0000000000007b1d */ /* 0x000fe20000010000 */
[----:B------:R-:W-:Y:S01]  /*2a20*/  LEA R7, R50, R14, 0x2 ;  /* 0x0000000e32077211 */ /* 0x000fe200078e10ff */
[----:B------:R-:W-:Y:S01]  /*2a30*/  IMAD.HI R8, R8, 0x2, RZ ;  /* 0x0000000208087827 */ /* 0x000fe200078e02ff */
[----:B------:R-:W-:-:S02]  /*2a40*/  LEA R38, P2, R11, R46, 0x1 ;  /* 0x0000002e0b267211 */ /* 0x000fc400078408ff */
[----:B------:R-:W-:Y:S01]  /*2a50*/  LOP3.LUT R0, R15, R0, RZ, 0xfc, !PT ;  /* 0x000000000f007212 */ /* 0x000fe200078efcff */
[----:B------:R-:W-:Y:S01]  /*2a60*/  IMAD.IADD R44, R77, 0x1, R6 ;  /* 0x000000014d2c7824 */ /* 0x000fe200078e0206 */
[----:B------:R-:W-:Y:S01]  /*2a70*/  IADD3.X R48, R8, c[0x0][0x17c], R5, P0, P1 ;  /* 0x00005f0008307a10 */ /* 0x000fe200007e2405 */
[----:B------:R-:W-:Y:S01]  /*2a80*/  IMAD R5, R50, 0x4, R7 ;  /* 0x0000000432057824 */ /* 0x000fe200078e0207 */
[CC--:B------:R-:W-:Y:S01]  /*2a90*/  LEA R40, P1, R9.reuse, R46.reuse, 0x1 ;  /* 0x0000002e09287211 */ /* 0x0c0fe200078208ff */
[----:B------:R-:W-:Y:S01]  /*2aa0*/  IMAD.MOV.U32 R78, RZ, RZ, R60 ;  /* 0x000000ffff4e7224 */ /* 0x000fe200078e003c */
[----:B------:R-:W-:Y:S01]  /*2ab0*/  LEA R42, P0, R82, R46, 0x1 ;  /* 0x0000002e522a7211 */ /* 0x000fe200078008ff */
[----:B------:R-:W-:Y:S01]  /*2ac0*/  IMAD.MOV.U32 R60, RZ, RZ, R35 ;  /* 0x000000ffff3c7224 */ /* 0x000fe200078e0023 */
[----:B------:R-:W-:Y:S01]  /*2ad0*/  LEA R6, R50, R5, 0x2 ;  /* 0x0000000532067211 */ /* 0x000fe200078e10ff */
[----:B------:R-:W-:Y:S01]  /*2ae0*/  IMAD.MOV.U32 R66, RZ, RZ, R54 ;  /* 0x000000ffff427224 */ /* 0x000fe200078e0036 */
[-C--:B------:R-:W-:Y:S01]  /*2af0*/  LEA.HI.X.SX32 R41, R9, R48.reuse, 0x1, P1 ;  /* 0x0000003009297211 */ /* 0x080fe200008f0eff */
[----:B------:R-:W-:Y:S01]  /*2b00*/  IMAD.MOV.U32 R63, RZ, RZ, R52 ;  /* 0x000000ffff3f7224 */ /* 0x000fe200078e0034 */
[----:B------:R-:W-:Y:S01]  /*2b10*/  LEA.HI.X.SX32 R43, R82, R48, 0x1, P0 ;  /* 0x00000030522b7211 */ /* 0x000fe200000f0eff */
[----:B------:R-:W-:Y:S01]  /*2b20*/  IMAD R8, R50, 0x4, R6 ;  /* 0x0000000432087824 */ /* 0x000fe200078e0206 */
[----:B------:R-:W-:Y:S01]  /*2b30*/  LEA R36, P0, R12, R46, 0x1 ;  /* 0x0000002e0c247211 */ /* 0x000fe200078008ff */
[----:B------:R-:W-:Y:S01]  /*2b40*/  IMAD.MOV.U32 R86, RZ, RZ, R57 ;  /* 0x000000ffff567224 */ /* 0x000fe200078e0039 */
[----:B------:R-:W-:Y:S01]  /*2b50*/  LEA.HI.X.SX32 R39, R11, R48, 0x1, P2 ;  /* 0x000000300b277211 */ /* 0x000fe200010f0eff */
[----:B------:R-:W-:Y:S01]  /*2b60*/  IMAD R9, R50, 0x4, R8 ;  /* 0x0000000432097824 */ /* 0x000fe200078e0208 */
[----:B------:R-:W-:Y:S01]  /*2b70*/  LEA R28, P1, R13, R46, 0x1 ;  /* 0x0000002e0d1c7211 */ /* 0x000fe200078208ff */
[----:B------:R-:W-:Y:S01]  /*2b80*/  IMAD.MOV.U32 R80, RZ, RZ, R59 ;  /* 0x000000ffff507224 */ /* 0x000fe200078e003b */
[----:B------:R-:W-:-:S02]  /*2b90*/  LEA.HI.X.SX32 R37, R12, R48, 0x1, P0 ;  /* 0x000000300c257211 */ /* 0x000fc400000f0eff */
[C---:B------:R-:W-:Y:S02]  /*2ba0*/  LEA R11, R50.reuse, R9, 0x2 ;  /* 0x00000009320b7211 */ /* 0x040fe400078e10ff */
[----:B------:R-:W-:Y:S02]  /*2bb0*/  LEA.HI.X.SX32 R29, R13, R48, 0x1, P1 ;  /* 0x000000300d1d7211 */ /* 0x000fe400008f0eff */
[-C--:B------:R-:W-:Y:S01]  /*2bc0*/  LEA R24, P0, R7, R46.reuse, 0x1 ;  /* 0x0000002e07187211 */ /* 0x080fe200078008ff */
[----:B------:R-:W-:Y:S01]  /*2bd0*/  IMAD R13, R50, 0x4, R11 ;  /* 0x00000004320d7824 */ /* 0x000fe200078e020b */
[----:B------:R-:W-:Y:S02]  /*2be0*/  LEA R22, P1, R5, R46, 0x1 ;  /* 0x0000002e05167211 */ /* 0x000fe400078208ff */
[----:B------:R-:W-:Y:S02]  /*2bf0*/  LEA.HI.X.SX32 R25, R7, R48, 0x1, P0 ;  /* 0x0000003007197211 */ /* 0x000fe400000f0eff */
[----:B------:R-:W-:-:S02]  /*2c00*/  LEA R26, P2, R14, R46, 0x1 ;  /* 0x0000002e0e1a7211 */ /* 0x000fc400078408ff */
[----:B------:R-:W-:Y:S01]  /*2c10*/  LEA.HI.X.SX32 R23, R5, R48, 0x1, P1 ;  /* 0x0000003005177211 */ /* 0x000fe200008f0eff */
[----:B------:R-:W-:Y:S01]  /*2c20*/  IMAD R5, R50, 0x4, R13 ;  /* 0x0000000432057824 */ /* 0x000fe200078e020d */
[-C--:B------:R-:W-:Y:S02]  /*2c30*/  LEA R18, P0, R8, R46.reuse, 0x1 ;  /* 0x0000002e08127211 */ /* 0x080fe400078008ff */
[C---:B------:R-:W-:Y:S02]  /*2c40*/  LEA R16, P1, R9.reuse, R46, 0x1 ;  /* 0x0000002e09107211 */ /* 0x040fe400078208ff */
[-C--:B------:R-:W-:Y:S02]  /*2c50*/  LEA.HI.X.SX32 R27, R14, R48.reuse, 0x1, P2 ;  /* 0x000000300e1b7211 */ /* 0x080fe400010f0eff */
[-C--:B------:R-:W-:Y:S02]  /*2c60*/  LEA.HI.X.SX32 R19, R8, R48.reuse, 0x1, P0 ;  /* 0x0000003008137211 */ /* 0x080fe400000f0eff */
[----:B------:R-:W-:-:S02]  /*2c70*/  LEA.HI.X.SX32 R17, R9, R48, 0x1, P1 ;  /* 0x0000003009117211 */ /* 0x000fc400008f0eff */
[-C--:B------:R-:W-:Y:S02]  /*2c80*/  LEA R14, P0, R13, R46.reuse, 0x1 ;  /* 0x0000002e0d0e7211 */ /* 0x080fe400078008ff */
[-C--:B------:R-:W-:Y:S02]  /*2c90*/  LEA R12, P1, R5, R46.reuse, 0x1 ;  /* 0x0000002e050c7211 */ /* 0x080fe400078208ff */
[----:B------:R-:W-:Y:S02]  /*2ca0*/  LEA R20, P2, R6, R46, 0x1 ;  /* 0x0000002e06147211 */ /* 0x000fe400078408ff */
[-C--:B------:R-:W-:Y:S02]  /*2cb0*/  LEA.HI.X.SX32 R15, R13, R48.reuse, 0x1, P0 ;  /* 0x000000300d0f7211 */ /* 0x080fe400000f0eff */
[----:B------:R-:W-:Y:S02]  /*2cc0*/  LEA R7, R50, R5, 0x2 ;  /* 0x0000000532077211 */ /* 0x000fe400078e10ff */
[-C--:B------:R-:W-:Y:S01]  /*2cd0*/  LEA.HI.X.SX32 R13, R5, R48.reuse, 0x1, P1 ;  /* 0x00000030050d7211 */ /* 0x080fe200008f0eff */
[----:B------:R-:W-:Y:S01]  /*2ce0*/  FMUL R5, R90, 8388608 ;  /* 0x4b0000005a057820 */ /* 0x000fe20000400000 */
[----:B------:R-:W-:Y:S01]  /*2cf0*/  LEA.HI.X.SX32 R21, R6, R48, 0x1, P2 ;  /* 0x0000003006157211 */ /* 0x000fe200010f0eff */
[----:B------:R-:W-:Y:S01]  /*2d00*/  IMAD R9, R50, 0x4, R7 ;  /* 0x0000000432097824 */ /* 0x000fe200078e0207 */
[----:B------:R-:W-:-:S02]  /*2d10*/  LEA R10, P2, R11, R46, 0x1 ;  /* 0x0000002e0b0a7211 */ /* 0x000fc400078408ff */
[----:B------:R-:W-:Y:S02]  /*2d20*/  FSETP.GEU.AND P1, PT, R90, 1.175494350822287508e-38, PT ;  /* 0x008000005a00780b */ /* 0x000fe40003f2e000 */
[----:B------:R-:W-:Y:S02]  /*2d30*/  LEA.HI.X.SX32 R11, R11, R48, 0x1, P2 ;  /* 0x000000300b0b7211 */ /* 0x000fe400010f0eff */
[----:B------:R-:W-:Y:S01]  /*2d40*/  FSEL R4, R5, R90, !P1 ;  /* 0x0000005a05047208 */ /* 0x000fe20004800000 */
[----:B------:R-:W-:Y:S01]  /*2d50*/  FMUL R5, R64, 8388608 ;  /* 0x4b00000040057820 */ /* 0x000fe20000400000 */
[----:B------:R-:W-:Y:S02]  /*2d60*/  LEA R6, P2, R7, R46, 0x1 ;  /* 0x0000002e07067211 */ /* 0x000fe400078408ff */
[----:B------:R-:W-:Y:S01]  /*2d70*/  MOV R82, R58 ;  /* 0x0000003a00527202 */ /* 0x000fe20000000f00 */
[----:B------:R-:W-:Y:S01]  /*2d80*/  IMAD.MOV.U32 R58, RZ, RZ, R31 ;  /* 0x000000ffff3a7224 */ /* 0x000fe200078e001f */
[----:B------:R-:W-:-:S02]  /*2d90*/  IADD3 R45, R4, -0x3f3504f3, RZ ;  /* 0xc0cafb0d042d7810 */ /* 0x000fc40007ffe0ff */
[----:B------:R-:W-:Y:S02]  /*2da0*/  LEA R8, P3, R9, R46, 0x1 ;  /* 0x0000002e09087211 */ /* 0x000fe400078608ff */
[-C--:B------:R-:W-:Y:S02]  /*2db0*/  LEA.HI.X.SX32 R7, R7, R48.reuse, 0x1, P2 ;  /* 0x0000003007077211 */ /* 0x080fe400010f0eff */
[----:B------:R-:W-:Y:S02]  /*2dc0*/  FSETP.GEU.AND P2, PT, R64, 1.175494350822287508e-38, PT ;  /* 0x008000004000780b */ /* 0x000fe40003f4e000 */
[----:B------:R-:W-:Y:S01]  /*2dd0*/  LOP3.LUT R47, R45, 0xff800000, RZ, 0xc0, !PT ;  /* 0xff8000002d2f7812 */ /* 0x000fe200078ec0ff */
[C---:B------:R-:W-:Y:S01]  /*2de0*/  FMUL R45, R58.reuse, 8388608 ;  /* 0x4b0000003a2d7820 */ /* 0x040fe20000400000 */
[----:B------:R-:W-:Y:S02]  /*2df0*/  LEA.HI.X.SX32 R9, R9, R48, 0x1, P3 ;  /* 0x0000003009097211 */ /* 0x000fe400018f0eff */
[----:B------:R-:W-:Y:S01]  /*2e00*/  FSEL R5, R5, R64, !P2 ;  /* 0x0000004005057208 */ /* 0x000fe20005000000 */
[----:B------:R0:W1:Y:S01]  /*2e10*/  I2F R46, R47 ;  /* 0x0000002f002e7306 */ /* 0x0000620000201400 */
[----:B------:R-:W-:-:S02]  /*2e20*/  FSETP.GEU.AND P3, PT, R58, 1.175494350822287508e-38, PT ;  /* 0x008000003a00780b */ /* 0x000fc40003f6e000 */
[----:B------:R-:W-:Y:S02]  /*2e30*/  IADD3 R31, R5, -0x3f3504f3, RZ ;  /* 0xc0cafb0d051f7810 */ /* 0x000fe40007ffe0ff */
[----:B------:R-:W-:Y:S02]  /*2e40*/  FSEL R30, R45, R58, !P3 ;  /* 0x0000003a2d1e7208 */ /* 0x000fe40005800000 */
[----:B------:R-:W-:Y:S01]  /*2e50*/  LOP3.LUT R48, R31, 0xff800000, RZ, 0xc0, !PT ;  /* 0xff8000001f307812 */ /* 0x000fe200078ec0ff */
[----:B------:R-:W-:Y:S01]  /*2e60*/  FMUL R31, R56, 8388608 ;  /* 0x4b000000381f7820 */ /* 0x000fe20000400000 */
[----:B------:R-:W-:Y:S01]  /*2e70*/  IADD3 R45, R30, -0x3f3504f3, RZ ;  /* 0xc0cafb0d1e2d7810 */ /* 0x000fe20007ffe0ff */
[----:B0-----:R-:W-:Y:S01]  /*2e80*/  IMAD.IADD R47, R4, 0x1, -R47 ;  /* 0x00000001042f7824 */ /* 0x001fe200078e0a2f */
[----:B------:R-:W-:Y:S01]  /*2e90*/  MOV R61, R53 ;  /* 0x00000035003d7202 */ /* 0x000fe20000000f00 */
[----:B------:R-:W-:Y:S01]  /*2ea0*/  IMAD.MOV.U32 R53, RZ, RZ, R33 ;  /* 0x000000ffff357224 */ /* 0x000fe200078e0021 */
[C---:B------:R-:W-:Y:S01]  /*2eb0*/  FSETP.GEU.AND P4, PT, R56.reuse, 1.175494350822287508e-38, PT ;  /* 0x008000003800780b */ /* 0x040fe20003f8e000 */
[----:B------:R0:W2:Y:S01]  /*2ec0*/  I2F R50, R48 ;  /* 0x0000003000327306 */ /* 0x0000a20000201400 */
[----:B------:R-:W-:Y:S01]  /*2ed0*/  FSETP.GT.AND P0, PT, |R56|, 8.50705917302346158658e+37, PT ;  /* 0x7e8000003800780b */ /* 0x000fe20003f04200 */
[----:B------:R-:W-:Y:S01]  /*2ee0*/  FADD R47, R47, -1 ;  /* 0xbf8000002f2f7421 */ /* 0x000fe20000000000 */
[----:B------:R-:W-:-:S02]  /*2ef0*/  FSEL R33, RZ, -23, P2 ;  /* 0xc1b80000ff217808 */ /* 0x000fc40001000000 */
[----:B------:R-:W-:Y:S02]  /*2f00*/  FSETP.GT.AND P2, PT, |R58|, 8.50705917302346158658e+37, PT ;  /* 0x7e8000003a00780b */ /* 0x000fe40003f44200 */
[----:B------:R-:W-:Y:S02]  /*2f10*/  LOP3.LUT R49, R45, 0xff800000, RZ, 0xc0, !PT ;  /* 0xff8000002d317812 */ /* 0x000fe400078ec0ff */
[----:B------:R-:W-:Y:S02]  /*2f20*/  FSEL R45, RZ, -23, P1 ;  /* 0xc1b80000ff2d7808 */ /* 0x000fe40000800000 */
[----:B------:R-:W-:Y:S01]  /*2f30*/  FSEL R31, R31, R56, !P4 ;  /* 0x000000381f1f7208 */ /* 0x000fe20006000000 */
[----:B------:R-:W3:Y:S01]  /*2f40*/  I2F R51, R49 ;  /* 0x0000003100337306 */ /* 0x000ee20000201400 */
[C---:B------:R-:W-:Y:S01]  /*2f50*/  FSETP.GEU.AND P1, PT, |R56|.reuse, 1.175494350822287508e-38, PT ;  /* 0x008000003800780b */ /* 0x040fe20003f2e200 */
[----:B------:R-:W-:Y:S01]  /*2f60*/  @P0 FMUL R56, R56, 0.25 ;  /* 0x3e80000038380820 */ /* 0x000fe20000400000 */
[----:B------:R-:W-:Y:S01]  /*2f70*/  FSEL R35, RZ, -23, P4 ;  /* 0xc1b80000ff237808 */ /* 0x000fe20002000000 */
[----:B------:R-:W-:Y:S01]  /*2f80*/  @P0 FMUL R60, R60, 0.25 ;  /* 0x3e8000003c3c0820 */ /* 0x000fe20000400000 */
[C---:B------:R-:W-:Y:S01]  /*2f90*/  FSETP.GEU.AND P4, PT, |R58|.reuse, 1.175494350822287508e-38, PT ;  /* 0x008000003a00780b */ /* 0x040fe20003f8e200 */
[----:B------:R-:W-:Y:S01]  /*2fa0*/  @P0 FMUL R55, R55, 0.25 ;  /* 0x3e80000037370820 */ /* 0x000fe20000400000 */
[----:B------:R-:W-:Y:S01]  /*2fb0*/  MOV R74, R62 ;  /* 0x0000003e004a7202 */ /* 0x000fe20000000f00 */
[----:B------:R-:W-:Y:S01]  /*2fc0*/  @P2 FMUL R58, R58, 0.25 ;  /* 0x3e8000003a3a2820 */ /* 0x000fe20000400000 */
[----:B------:R-:W-:Y:S01]  /*2fd0*/  MOV R62, R34 ;  /* 0x00000022003e7202 */ /* 0x000fe20000000f00 */
[----:B------:R-:W-:Y:S01]  /*2fe0*/  @P0 FMUL R66, R66, 0.25 ;  /* 0x3e80000042420820 */ /* 0x000fe20000400000 */
[----:B------:R-:W-:Y:S01]  /*2ff0*/  IADD3 R52, R31, -0x3f3504f3, RZ ;  /* 0xc0cafb0d1f347810 */ /* 0x000fe20007ffe0ff */
[----:B------:R-:W-:Y:S01]  /*3000*/  @P2 FMUL R53, R53, 0.25 ;  /* 0x3e80000035352820 */ /* 0x000fe20000400000 */
[----:B------:R-:W-:Y:S01]  /*3010*/  MOV R57, R32 ;  /* 0x0000002000397202 */ /* 0x000fe20000000f00 */
[----:B------:R-:W-:Y:S01]  /*3020*/  @P0 FMUL R62, R62, 0.25 ;  /* 0x3e8000003e3e0820 */ /* 0x000fe20000400000 */
[----:B------:R-:W-:Y:S01]  /*3030*/  LOP3.LUT R52, R52, 0xff800000, RZ, 0xc0, !PT ;  /* 0xff80000034347812 */ /* 0x000fe200078ec0ff */
[----:B------:R-:W-:Y:S01]  /*3040*/  @!P1 FMUL R56, R56, 16777216 ;  /* 0x4b80000038389820 */ /* 0x000fe20000400000 */
[----:B------:R-:W-:Y:S01]  /*3050*/  FSETP.GT.AND P0, PT, |R90|, 8.50705917302346158658e+37, PT ;  /* 0x7e8000005a00780b */ /* 0x000fe20003f04200 */
[----:B------:R-:W-:Y:S01]  /*3060*/  @!P1 FMUL R60, R60, 16777216 ;  /* 0x4b8000003c3c9820 */ /* 0x000fe20000400000 */
[----:B------:R4:W5:Y:S01]  /*3070*/  I2F R54, R52 ;  /* 0x0000003400367306 */ /* 0x0009620000201400 */
[----:B------:R-:W-:Y:S01]  /*3080*/  @!P4 FMUL R58, R58, 16777216 ;  /* 0x4b8000003a3ac820 */ /* 0x000fe20000400000 */
[----:B------:R-:W-:Y:S01]  /*3090*/  FSEL R34, RZ, -23, P3 ;  /* 0xc1b80000ff227808 */ /* 0x000fe20001800000 */
[----:B------:R-:W-:Y:S01]  /*30a0*/  @!P1 FMUL R62, R62, 16777216 ;  /* 0x4b8000003e3e9820 */ /* 0x000fe20000400000 */
[----:B------:R-:W-:Y:S01]  /*30b0*/  FSETP.GEU.AND P3, PT, |R90|, 1.175494350822287508e-38, PT ;  /* 0x008000005a00780b */ /* 0x000fe20003f6e200 */
[----:B------:R-:W-:Y:S01]  /*30c0*/  @!P1 FMUL R55, R55, 16777216 ;  /* 0x4b80000037379820 */ /* 0x000fe20000400000 */
[----:B------:R-:W-:Y:S01]  /*30d0*/  FSETP.GEU.AND P6, PT, |R64|, 1.175494350822287508e-38, PT ;  /* 0x008000004000780b */ /* 0x000fe20003fce200 */
[----:B------:R-:W-:Y:S01]  /*30e0*/  @!P1 FMUL R66, R66, 16777216 ;  /* 0x4b80000042429820 */ /* 0x000fe20000400000 */
[----:B------:R-:W-:Y:S01]  /*30f0*/  FSETP.GT.AND P1, PT, |R64|, 8.50705917302346158658e+37, PT ;  /* 0x7e8000004000780b */ /* 0x000fe20003f24200 */
[----:B-1----:R-:W-:Y:S01]  /*3100*/  FFMA.FTZ R32, R46, 1.1920928955078125e-07, R45 ;  /* 0x340000002e207823 */ /* 0x002fe2000001002d */
[----:B------:R-:W-:Y:S01]  /*3110*/  MOV R67, 0x3dc6b27f ;  /* 0x3dc6b27f00437802 */ /* 0x000fe20000000f00 */
[----:B------:R-:W1:Y:S01]  /*3120*/  MUFU.RCP R45, R56 ;  /* 0x00000038002d7308 */ /* 0x000e620000001000 */
[----:B------:R-:W-:Y:S01]  /*3130*/  @P2 FMUL R57, R57, 0.25 ;  /* 0x3e80000039392820 */ /* 0x000fe20000400000 */
[----:B0-----:R-:W-:Y:S01]  /*3140*/  IADD3 R48, R5, -R48, RZ ;  /* 0x8000003005307210 */ /* 0x001fe20007ffe0ff */
[----:B------:R-:W-:Y:S01]  /*3150*/  @P0 FMUL R90, R90, 0.25 ;  /* 0x3e8000005a5a0820 */ /* 0x000fe20000400000 */
[----:B----4-:R-:W-:Y:S01]  /*3160*/  IADD3 R52, R31, -R52, RZ ;  /* 0x800000341f347210 */ /* 0x010fe20007ffe0ff */
[----:B------:R-:W-:-:S02]  /*3170*/  @!P4 FMUL R53, R53, 16777216 ;  /* 0x4b8000003535c820 */ /* 0x000fc40000400000 */
[----:B------:R-:W-:Y:S01]  /*3180*/  @!P4 FMUL R57, R57, 16777216 ;  /* 0x4b8000003939c820 */ /* 0x000fe20000400000 */
[----:B------:R-:W0:Y:S01]  /*3190*/  MUFU.RCP R46, R58 ;  /* 0x0000003a002e7308 */ /* 0x000e220000001000 */
[----:B------:R-:W-:Y:S02]  /*31a0*/  @P2 FMUL R61, R61, 0.25 ;  /* 0x3e8000003d3d2820 */ /* 0x000fe40000400000 */
[----:B------:R-:W-:Y:S02]  /*31b0*/  @P1 FMUL R64, R64, 0.25 ;  /* 0x3e80000040401820 */ /* 0x000fe40000400000 */
[----:B------:R-:W-:Y:S01]  /*31c0*/  @P2 FMUL R63, R63, 0.25 ;  /* 0x3e8000003f3f2820 */ /* 0x000fe20000400000 */
[----:B------:R-:W-:Y:S01]  /*31d0*/  ISETP.GE.U32.AND P2, PT, R30, 0x7f800000, PT ;  /* 0x7f8000001e00780c */ /* 0x000fe20003f46070 */
[----:B------:R-:W-:Y:S02]  /*31e0*/  @!P3 FMUL R90, R90, 16777216 ;  /* 0x4b8000005a5ab820 */ /* 0x000fe40000400000 */
[----:B--2---:R-:W-:-:S02]  /*31f0*/  FFMA.FTZ R33, R50, 1.1920928955078125e-07, R33 ;  /* 0x3400000032217823 */ /* 0x004fc40000010021 */
[----:B---3--:R-:W-:Y:S01]  /*3200*/  FFMA.FTZ R34, R51, 1.1920928955078125e-07, R34 ;  /* 0x3400000033227823 */ /* 0x008fe20000010022 */
[----:B------:R-:W2:Y:S01]  /*3210*/  MUFU.RCP R59, R90 ;  /* 0x0000005a003b7308 */ /* 0x000ea20000001000 */
[----:B-----5:R-:W-:Y:S02]  /*3220*/  FFMA.FTZ R35, R54, 1.1920928955078125e-07, R35 ;  /* 0x3400000036237823 */ /* 0x020fe40000010023 */
[----:B------:R-:W-:Y:S02]  /*3230*/  @!P6 FMUL R64, R64, 16777216 ;  /* 0x4b8000004040e820 */ /* 0x000fe40000400000 */
[C---:B-1----:R-:W-:Y:S02]  /*3240*/  FMUL R50, R45.reuse, R60 ;  /* 0x0000003c2d327220 */ /* 0x042fe40000400000 */
[C---:B------:R-:W-:Y:S02]  /*3250*/  FMUL R51, R45.reuse, R62 ;  /* 0x0000003e2d337220 */ /* 0x040fe40000400000 */
[----:B------:R-:W-:-:S02]  /*3260*/  FMUL R55, R45, R55 ;  /* 0x000000372d377220 */ /* 0x000fc40000400000 */
[----:B------:R-:W-:Y:S02]  /*3270*/  FMUL R54, R45, R66 ;  /* 0x000000422d367220 */ /* 0x000fe40000400000 */
[----:B0-----:R-:W-:Y:S01]  /*3280*/  FMUL R45, R46, R53 ;  /* 0x000000352e2d7220 */ /* 0x001fe20000400000 */
[----:B------:R-:W-:Y:S01]  /*3290*/  F2FP.BF16.PACK_AB R50, R50, R55 ;  /* 0x000000373232723e */ /* 0x000fe200000010ff */
[----:B------:R-:W-:Y:S01]  /*32a0*/  @!P4 FMUL R61, R61, 16777216 ;  /* 0x4b8000003d3dc820 */ /* 0x000fe20000400000 */
[----:B------:R-:W-:Y:S01]  /*32b0*/  F2FP.BF16.PACK_AB R51, R51, R54 ;  /* 0x000000363333723e */ /* 0x000fe200000010ff */
[----:B------:R-:W-:Y:S01]  /*32c0*/  @!P4 FMUL R63, R63, 16777216 ;  /* 0x4b8000003f3fc820 */ /* 0x000fe20000400000 */
[----:B------:R-:W-:Y:S01]  /*32d0*/  LOP3.LUT R54, R44, 0x40, RZ, 0x3c, !PT ;  /* 0x000000402c367812 */ /* 0x000fe200078e3cff */
[----:B------:R-:W-:Y:S01]  /*32e0*/  FMUL R53, R46, R57 ;  /* 0x000000392e357220 */ /* 0x000fe20000400000 */
[----:B------:R-:W-:Y:S01]  /*32f0*/  LOP3.LUT R55, R44, 0x44, RZ, 0x3c, !PT ;  /* 0x000000442c377812 */ /* 0x000fe200078e3cff */
[----:B------:R-:W0:Y:S01]  /*3300*/  MUFU.RCP R57, R64 ;  /* 0x0000004000397308 */ /* 0x000e220000001000 */
[C---:B------:R-:W-:Y:S01]  /*3310*/  FMUL R56, R46.reuse, R61 ;  /* 0x0000003d2e387220 */ /* 0x040fe20000400000 */
[----:B------:R-:W-:Y:S01]  /*3320*/  ISETP.GE.U32.AND P4, PT, R5, 0x7f800000, PT ;  /* 0x7f8000000500780c */ /* 0x000fe20003f86070 */
[----:B------:R-:W-:-:S02]  /*3330*/  FMUL R58, R46, R63 ;  /* 0x0000003f2e3a7220 */ /* 0x000fc40000400000 */
[----:B------:R-:W-:Y:S01]  /*3340*/  FFMA.FTZ R46, R47, R67, -0.16845393180847167969 ;  /* 0xbe2c7f302f2e7423 */ /* 0x000fe20000010043 */
[----:B------:R-:W-:Y:S01]  /*3350*/  F2FP.BF16.PACK_AB R45, R45, R56 ;  /* 0x000000382d2d723e */ /* 0x000fe200000010ff */
[----:B------:R-:W-:Y:S01]  /*3360*/  @P0 FMUL R76, R76, 0.25 ;  /* 0x3e8000004c4c0820 */ /* 0x000fe20000400000 */
[----:B------:R-:W-:Y:S01]  /*3370*/  F2FP.BF16.PACK_AB R53, R53, R58 ;  /* 0x0000003a3535723e */ /* 0x000fe200000010ff */
[----:B------:R-:W-:Y:S01]  /*3380*/  @P0 FMUL R78, R78, 0.25 ;  /* 0x3e8000004e4e0820 */ /* 0x000fe20000400000 */
[----:B------:R-:W-:Y:S01]  /*3390*/  LOP3.LUT R56, R44, 0x4, RZ, 0x3c, !PT ;  /* 0x000000042c387812 */ /* 0x000fe200078e3cff */
[----:B------:R-:W-:Y:S02]  /*33a0*/  @P0 FMUL R86, R86, 0.25 ;  /* 0x3e80000056560820 */ /* 0x000fe40000400000 */
[----:B------:R-:W-:Y:S01]  /*33b0*/  @P0 FMUL R88, R88, 0.25 ;  /* 0x3e80000058580820 */ /* 0x000fe20000400000 */
[----:B------:R-:W-:Y:S01]  /*33c0*/  ISETP.GE.U32.AND P0, PT, R31, 0x7f800000, PT ;  /* 0x7f8000001f00780c */ /* 0x000fe20003f06070 */
[----:B------:R-:W-:-:S02]  /*33d0*/  @P1 FMUL R72, R72, 0.25 ;  /* 0x3e80000048481820 */ /* 0x000fc40000400000 */
[----:B------:R-:W-:Y:S02]  /*33e0*/  @P1 FMUL R74, R74, 0.25 ;  /* 0x3e8000004a4a1820 */ /* 0x000fe40000400000 */
[----:B------:R-:W-:Y:S02]  /*33f0*/  @P1 FMUL R80, R80, 0.25 ;  /* 0x3e80000050501820 */ /* 0x000fe40000400000 */
[----:B------:R-:W-:Y:S01]  /*3400*/  @P1 FMUL R82, R82, 0.25 ;  /* 0x3e80000052521820 */ /* 0x000fe20000400000 */
[----:B------:R-:W-:Y:S01]  /*3410*/  FSETP.NEU.AND P1, PT, R4, RZ, PT ;  /* 0x000000ff0400720b */ /* 0x000fe20003f2d000 */
[----:B------:R-:W-:Y:S02]  /*3420*/  FFMA.FTZ R46, R47, R46, 0.1716887056827545166 ;  /* 0x3e2fcf2a2f2e7423 */ /* 0x000fe4000001002e */
[----:B------:R-:W-:Y:S02]  /*3430*/  @!P3 FMUL R76, R76, 16777216 ;  /* 0x4b8000004c4cb820 */ /* 0x000fe40000400000 */
[----:B------:R-:W-:-:S02]  /*3440*/  @!P3 FMUL R78, R78, 16777216 ;  /* 0x4b8000004e4eb820 */ /* 0x000fc40000400000 */
[----:B------:R-:W-:Y:S02]  /*3450*/  @!P3 FMUL R86, R86, 16777216 ;  /* 0x4b8000005656b820 */ /* 0x000fe40000400000 */
[----:B------:R-:W-:Y:S01]  /*3460*/  @!P3 FMUL R88, R88, 16777216 ;  /* 0x4b8000005858b820 */ /* 0x000fe20000400000 */
[----:B------:R-:W-:Y:S01]  /*3470*/  ISETP.GE.U32.AND P3, PT, R4, 0x7f800000, PT ;  /* 0x7f8000000400780c */ /* 0x000fe20003f66070 */
[----:B------:R-:W-:Y:S02]  /*3480*/  @!P6 FMUL R72, R72, 16777216 ;  /* 0x4b8000004848e820 */ /* 0x000fe40000400000 */
[----:B------:R-:W-:Y:S02]  /*3490*/  @!P6 FMUL R74, R74, 16777216 ;  /* 0x4b8000004a4ae820 */ /* 0x000fe40000400000 */
[----:B------:R-:W-:Y:S02]  /*34a0*/  @!P6 FMUL R80, R80, 16777216 ;  /* 0x4b8000005050e820 */ /* 0x000fe40000400000 */
[----:B------:R-:W-:-:S02]  /*34b0*/  @!P6 FMUL R82, R82, 16777216 ;  /* 0x4b8000005252e820 */ /* 0x000fc40000400000 */
[----:B------:R-:W-:Y:S02]  /*34c0*/  FFMA.FTZ R46, R47, R46, -0.17900948226451873779 ;  /* 0xbe374e432f2e7423 */ /* 0x000fe4000001002e */
[C---:B--2---:R-:W-:Y:S02]  /*34d0*/  FMUL R61, R59.reuse, R76 ;  /* 0x0000004c3b3d7220 */ /* 0x044fe40000400000 */
[C---:B------:R-:W-:Y:S02]  /*34e0*/  FMUL R62, R59.reuse, R78 ;  /* 0x0000004e3b3e7220 */ /* 0x040fe40000400000 */
[C---:B------:R-:W-:Y:S02]  /*34f0*/  FMUL R66, R59.reuse, R86 ;  /* 0x000000563b427220 */ /* 0x040fe40000400000 */
[----:B------:R-:W-:Y:S02]  /*3500*/  FMUL R65, R59, R88 ;  /* 0x000000583b417220 */ /* 0x000fe40000400000 */
[----:B0-----:R-:W-:Y:S01]  /*3510*/  FMUL R59, R57, R72 ;  /* 0x00000048393b7220 */ /* 0x001fe20000400000 */
[----:B------:R-:W-:Y:S01]  /*3520*/  F2FP.BF16.PACK_AB R61, R61, R66 ;  /* 0x000000423d3d723e */ /* 0x000fe200000010ff */
[C---:B------:R-:W-:Y:S01]  /*3530*/  FMUL R60, R57.reuse, R74 ;  /* 0x0000004a393c7220 */ /* 0x040fe20000400000 */
[----:B------:R-:W-:Y:S01]  /*3540*/  F2FP.BF16.PACK_AB R65, R62, R65 ;  /* 0x000000413e41723e */ /* 0x000fe200000010ff */
[----:B------:R-:W-:-:S02]  /*3550*/  FMUL R63, R57, R82 ;  /* 0x00000052393f7220 */ /* 0x000fc40000400000 */
[----:B------:R-:W-:Y:S01]  /*3560*/  FMUL R64, R57, R80 ;  /* 0x0000005039407220 */ /* 0x000fe20000400000 */
[----:B------:R-:W-:Y:S01]  /*3570*/  STS [R44+0x80], R61 ;  /* 0x0000803d2c007388 */ /* 0x000fe20000000800 */
[----:B------:R-:W-:Y:S01]  /*3580*/  FFMA.FTZ R46, R47, R46, 0.20512372255325317383 ;  /* 0x3e520bf42f2e7423 */ /* 0x000fe2000001002e */
[----:B------:R-:W-:Y:S01]  /*3590*/  F2FP.BF16.PACK_AB R60, R60, R63 ;  /* 0x0000003f3c3c723e */ /* 0x000fe200000010ff */
[----:B------:R-:W-:Y:S01]  /*35a0*/  FADD R48, R48, -1 ;  /* 0xbf80000030307421 */ /* 0x000fe20000000000 */
[----:B------:R-:W-:Y:S01]  /*35b0*/  F2FP.BF16.PACK_AB R59, R59, R64 ;  /* 0x000000403b3b723e */ /* 0x000fe200000010ff */
[C---:B------:R-:W-:Y:S01]  /*35c0*/  FFMA.FTZ R46, R47.reuse, R46, -0.24046532809734344482 ;  /* 0xbe763c8b2f2e7423 */ /* 0x040fe2000001002e */
[----:B------:R0:W-:Y:S01]  /*35d0*/  STS [R44], R65 ;  /* 0x000000412c007388 */ /* 0x0001e20000000800 */
[----:B------:R-:W-:Y:S02]  /*35e0*/  FADD R52, R52, -1 ;  /* 0xbf80000034347421 */ /* 0x000fe40000000000 */
[----:B------:R-:W-:Y:S01]  /*35f0*/  FFMA.FTZ R46, R47, R46, 0.28857114911079406738 ;  /* 0x3e93bf992f2e7423 */ /* 0x000fe2000001002e */
[----:B------:R-:W-:Y:S01]  /*3600*/  STS [R54+0x400], R60 ;  /* 0x0004003c36007388 */ /* 0x000fe20000000800 */
[----:B------:R-:W-:-:S02]  /*3610*/  IMAD.IADD R49, R30, 0x1, -R49 ;  /* 0x000000011e317824 */ /* 0x000fc400078e0a31 */
[----:B------:R-:W-:Y:S01]  /*3620*/  FFMA.FTZ R46, R47, R46, -0.36067417263984680176 ;  /* 0xbeb8aa492f2e7423 */ /* 0x000fe2000001002e */
[----:B------:R-:W-:Y:S01]  /*3630*/  STS [R54+0x480], R59 ;  /* 0x0004803b36007388 */ /* 0x000fe20000000800 */
[----:B------:R-:W-:Y:S02]  /*3640*/  FADD R49, R49, -1 ;  /* 0xbf80000031317421 */ /* 0x000fe40000000000 */
[----:B------:R-:W-:Y:S01]  /*3650*/  FFMA.FTZ R46, R47, R46, 0.48089820146560668945 ;  /* 0x3ef6384a2f2e7423 */ /* 0x000fe2000001002e */
[----:B------:R-:W-:Y:S01]  /*3660*/  STS [R56+0x800], R53 ;  /* 0x0008003538007388 */ /* 0x000fe20000000800 */
[----:B0-----:R-:W-:Y:S02]  /*3670*/  FFMA.FTZ R44, R49, R67, -0.16845393180847167969 ;  /* 0xbe2c7f30312c7423 */ /* 0x001fe40000010043 */
[----:B------:R-:W-:Y:S01]  /*3680*/  FFMA.FTZ R46, R47, R46, -0.72134751081466674805 ;  /* 0xbf38aa3b2f2e7423 */ /* 0x000fe2000001002e */
[----:B------:R0:W-:Y:S01]  /*3690*/  STS [R56+0x880], R45 ;  /* 0x0008802d38007388 */ /* 0x0001e20000000800 */
[----:B------:R-:W-:-:S02]  /*36a0*/  FFMA.FTZ R44, R49, R44, 0.1716887056827545166 ;  /* 0x3e2fcf2a312c7423 */ /* 0x000fc4000001002c */
[----:B------:R-:W-:Y:S01]  /*36b0*/  FMUL R46, R47, R46 ;  /* 0x0000002e2f2e7220 */ /* 0x000fe20000400000 */
[----:B------:R1:W-:Y:S01]  /*36c0*/  STS [R55+0xc00], R51 ;  /* 0x000c003337007388 */ /* 0x0003e20000000800 */
[----:B------:R-:W-:Y:S02]  /*36d0*/  FFMA.FTZ R44, R49, R44, -0.17900948226451873779 ;  /* 0xbe374e43312c7423 */ /* 0x000fe4000001002c */
[----:B------:R-:W-:Y:S01]  /*36e0*/  FMUL R46, R47, R46 ;  /* 0x0000002e2f2e7220 */ /* 0x000fe20000400000 */
[----:B------:R-:W-:Y:S01]  /*36f0*/  STS [R55+0xc80], R50 ;  /* 0x000c803237007388 */ /* 0x000fe20000000800 */
[----:B------:R-:W-:Y:S02]  /*3700*/  FFMA.FTZ R44, R49, R44, 0.20512372255325317383 ;  /* 0x3e520bf4312c7423 */ /* 0x000fe4000001002c */
[----:B0-----:R-:W-:Y:S01]  /*3710*/  FFMA.FTZ R45, R48, R67, -0.16845393180847167969 ;  /* 0xbe2c7f30302d7423 */ /* 0x001fe20000010043 */
[----:B------:R-:W-:Y:S01]  /*3720*/  BAR.SYNC.DEFER_BLOCKING 0x0 ;  /* 0x0000000000007b1d */ /* 0x000fe20000010000 */
[----:B------:R-:W-:Y:S01]  /*3730*/  FFMA.FTZ R47, R47, 1.4426950216293334961, R46 ;  /* 0x3fb8aa3b2f2f7823 */ /* 0x000fe2000001002e */
[----:B------:R-:W-:Y:S01]  /*3740*/  LOP3.LUT R46, R0, 0x4, RZ, 0x3c, !PT ;  /* 0x00000004002e7812 */ /* 0x000fe200078e3cff */
[----:B------:R-:W-:-:S02]  /*3750*/  FFMA.FTZ R45, R48, R45, 0.1716887056827545166 ;  /* 0x3e2fcf2a302d7423 */ /* 0x000fc4000001002d */
[----:B-1----:R-:W-:Y:S02]  /*3760*/  FFMA.FTZ R51, R52, R67, -0.16845393180847167969 ;  /* 0xbe2c7f3034337423 */ /* 0x002fe40000010043 */
[----:B------:R-:W-:Y:S02]  /*3770*/  FFMA.FTZ R45, R48, R45, -0.17900948226451873779 ;  /* 0xbe374e43302d7423 */ /* 0x000fe4000001002d */
[----:B------:R-:W-:Y:S02]  /*3780*/  FFMA.FTZ R51, R52, R51, 0.1716887056827545166 ;  /* 0x3e2fcf2a34337423 */ /* 0x000fe40000010033 */
[----:B------:R-:W-:Y:S02]  /*3790*/  FFMA.FTZ R45, R48, R45, 0.20512372255325317383 ;  /* 0x3e520bf4302d7423 */ /* 0x000fe4000001002d */
[----:B------:R-:W-:Y:S02]  /*37a0*/  FFMA.FTZ R51, R52, R51, -0.17900948226451873779 ;  /* 0xbe374e4334337423 */ /* 0x000fe40000010033 */
[----:B------:R-:W-:-:S02]  /*37b0*/  FFMA.FTZ R45, R48, R45, -0.24046532809734344482 ;  /* 0xbe763c8b302d7423 */ /* 0x000fc4000001002d */
[----:B------:R-:W-:Y:S02]  /*37c0*/  FFMA.FTZ R51, R52, R51, 0.20512372255325317383 ;  /* 0x3e520bf434337423 */ /* 0x000fe40000010033 */
[----:B------:R-:W-:Y:S02]  /*37d0*/  FFMA.FTZ R45, R48, R45, 0.28857114911079406738 ;  /* 0x3e93bf99302d7423 */ /* 0x000fe4000001002d */
[----:B------:R-:W-:Y:S02]  /*37e0*/  FFMA.FTZ R51, R52, R51, -0.24046532809734344482 ;  /* 0xbe763c8b34337423 */ /* 0x000fe40000010033 */
[----:B------:R-:W-:Y:S01]  /*37f0*/  FFMA.FTZ R45, R48, R45, -0.36067417263984680176 ;  /* 0xbeb8aa49302d7423 */ /* 0x000fe2000001002d */
[----:B------:R-:W0:Y:S01]  /*3800*/  LDS R53, [R0] ;  /* 0x0000000000357984 */ /* 0x000e220000000800 */
[----:B------:R-:W-:Y:S02]  /*3810*/  FFMA.FTZ R51, R52, R51, 0.28857114911079406738 ;  /* 0x3e93bf9934337423 */ /* 0x000fe40000010033 */
[----:B------:R-:W-:Y:S01]  /*3820*/  FFMA.FTZ R45, R48, R45, 0.48089820146560668945 ;  /* 0x3ef6384a302d7423 */ /* 0x000fe2000001002d */
[----:B------:R-:W1:Y:S01]  /*3830*/  LDS R61, [R46] ;  /* 0x000000002e3d7984 */ /* 0x000e620000000800 */
[----:B------:R-:W-:-:S02]  /*3840*/  FFMA.FTZ R51, R52, R51, -0.36067417263984680176 ;  /* 0xbeb8aa4934337423 */ /* 0x000fc40000010033 */
[----:B------:R-:W-:Y:S01]  /*3850*/  FFMA.FTZ R45, R48, R45, -0.72134751081466674805 ;  /* 0xbf38aa3b302d7423 */ /* 0x000fe2000001002d */
[----:B------:R-:W2:Y:S01]  /*3860*/  LDS R55, [R0+0x100] ;  /* 0x0001000000377984 */ /* 0x000ea20000000800 */
[----:B------:R-:W-:Y:S02]  /*3870*/  FFMA.FTZ R51, R52, R51, 0.48089820146560668945 ;  /* 0x3ef6384a34337423 */ /* 0x000fe40000010033 */
[----:B------:R-:W-:Y:S01]  /*3880*/  FMUL R45, R48, R45 ;  /* 0x0000002d302d7220 */ /* 0x000fe20000400000 */
[----:B------:R-:W3:Y:S01]  /*3890*/  LDS R63, [R46+0x100] ;  /* 0x000100002e3f7984 */ /* 0x000ee20000000800 */
[----:B------:R-:W-:Y:S02]  /*38a0*/  FFMA.FTZ R51, R52, R51, -0.72134751081466674805 ;  /* 0xbf38aa3b34337423 */ /* 0x000fe40000010033 */
[----:B------:R-:W-:Y:S01]  /*38b0*/  FMUL R45, R48, R45 ;  /* 0x0000002d302d7220 */ /* 0x000fe20000400000 */
[----:B------:R-:W4:Y:S01]  /*38c0*/  LDS R57, [R0+0x200] ;  /* 0x0002000000397984 */ /* 0x000f220000000800 */
[----:B------:R-:W-:-:S02]  /*38d0*/  FMUL R51, R52, R51 ;  /* 0x0000003334337220 */ /* 0x000fc40000400000 */
[----:B------:R-:W-:Y:S01]  /*38e0*/  FFMA.FTZ R48, R48, 1.4426950216293334961, R45 ;  /* 0x3fb8aa3b30307823 */ /* 0x000fe2000001002d */
[----:B------:R-:W5:Y:S01]  /*38f0*/  LDS R65, [R46+0x200] ;  /* 0x000200002e417984 */ /* 0x000f620000000800 */
[----:B------:R-:W-:Y:S02]  /*3900*/  @P3 IMAD.MOV.U32 R45, RZ, RZ, 0x7f800000 ;  /* 0x7f800000ff2d3424 */ /* 0x000fe400078e00ff */
[----:B------:R-:W-:Y:S01]  /*3910*/  FMUL R51, R52, R51 ;  /* 0x0000003334337220 */ /* 0x000fe20000400000 */
[----:B------:R0:W5:Y:S01]  /*3920*/  LDS R59, [R0+0x300] ;  /* 0x00030000003b7984 */ /* 0x0001620000000800 */
[C---:B------:R-:W-:Y:S02]  /*3930*/  FFMA.FTZ R44, R49.reuse, R44, -0.24046532809734344482 ;  /* 0xbe763c8b312c7423 */ /* 0x040fe4000001002c */
[----:B------:R-:W-:Y:S01]  /*3940*/  FADD R32, R32, R47 ;  /* 0x0000002f20207221 */ /* 0x000fe20000000000 */
[----:B------:R-:W5:Y:S01]  /*3950*/  LDS R67, [R46+0x300] ;  /* 0x000300002e437984 */ /* 0x000f620000000800 */
[----:B------:R-:W-:Y:S01]  /*3960*/  @P3 FFMA.FTZ R32, R4, R45, +INF ;  /* 0x7f80000004203423 */ /* 0x000fe2000001002d */
[----:B------:R-:W-:Y:S01]  /*3970*/  @P0 MOV R4, 0x7f800000 ;  /* 0x7f80000000040802 */ /* 0x000fe20000000f00 */
[----:B------:R-:W-:Y:S01]  /*3980*/  FFMA.FTZ R52, R52, 1.4426950216293334961, R51 ;  /* 0x3fb8aa3b34347823 */ /* 0x000fe20000010033 */
[----:B0-----:R-:W-:Y:S01]  /*3990*/  @P4 MOV R0, 0x7f800000 ;  /* 0x7f80000000004802 */ /* 0x001fe20000000f00 */
[----:B------:R-:W-:Y:S01]  /*39a0*/  FFMA.FTZ R44, R49, R44, 0.28857114911079406738 ;  /* 0x3e93bf99312c7423 */ /* 0x000fe2000001002c */
[----:B------:R-:W-:Y:S01]  /*39b0*/  FSETP.NEU.AND P3, PT, R5, RZ, PT ;  /* 0x000000ff0500720b */ /* 0x000fe20003f6d000 */
[----:B------:R-:W-:-:S02]  /*39c0*/  FADD R33, R33, R48 ;  /* 0x0000003021217221 */ /* 0x000fc40000000000 */
[----:B------:R-:W-:Y:S02]  /*39d0*/  FADD R35, R35, R52 ;  /* 0x0000003423237221 */ /* 0x000fe40000000000 */
[----:B------:R-:W-:Y:S01]  /*39e0*/  @P4 FFMA.FTZ R33, R5, R0, +INF ;  /* 0x7f80000005214423 */ /* 0x000fe20000010000 */
[----:B------:R-:W-:Y:S01]  /*39f0*/  STG.E.U16 [R42.64], R53 ;  /* 0x000000352a007986 */ /* 0x000fe2000c101506 */
[----:B------:R-:W-:Y:S01]  /*3a00*/  @P0 FFMA.FTZ R35, R31, R4, +INF ;  /* 0x7f8000001f230423 */ /* 0x000fe20000010004 */
[----:B------:R-:W-:Y:S01]  /*3a10*/  PRMT R0, R53, 0x7632, R0 ;  /* 0x0000763235007816 */ /* 0x000fe20000000000 */
[----:B------:R-:W-:Y:S01]  /*3a20*/  FFMA.FTZ R44, R49, R44, -0.36067417263984680176 ;  /* 0xbeb8aa49312c7423 */ /* 0x000fe2000001002c */
[----:B-1----:R-:W-:Y:S01]  /*3a30*/  STG.E.U16 [R40.64], R61 ;  /* 0x0000003d28007986 */ /* 0x002fe2000c101506 */
[----:B------:R-:W-:Y:S01]  /*3a40*/  PRMT R4, R61, 0x7632, R4 ;  /* 0x000076323d047816 */ /* 0x000fe20000000004 */
[----:B------:R-:W-:Y:S01]  /*3a50*/  @P2 IMAD.MOV.U32 R45, RZ, RZ, 0x7f800000 ;  /* 0x7f800000ff2d2424 */ /* 0x000fe200078e00ff */
[----:B------:R-:W-:Y:S01]  /*3a60*/  FSETP.NEU.AND P4, PT, R30, RZ, PT ;  /* 0x000000ff1e00720b */ /* 0x000fe20003f8d000 */
[----:B--2---:R-:W-:Y:S01]  /*3a70*/  STG.E.U16 [R38.64], R55 ;  /* 0x0000003726007986 */ /* 0x004fe2000c101506 */
[----:B------:R-:W-:Y:S01]  /*3a80*/  FFMA.FTZ R44, R49, R44, 0.48089820146560668945 ;  /* 0x3ef6384a312c7423 */ /* 0x000fe2000001002c */
[----:B------:R-:W-:-:S02]  /*3a90*/  FSEL R5, R32, -INF , P1 ;  /* 0xff80000020057808 */ /* 0x000fc40000800000 */
[----:B---3--:R-:W-:Y:S01]  /*3aa0*/  STG.E.U16 [R36.64], R63 ;  /* 0x0000003f24007986 */ /* 0x008fe2000c101506 */
[----:B------:R-:W-:Y:S02]  /*3ab0*/  FFMA.FTZ R44, R49, R44, -0.72134751081466674805 ;  /* 0xbf38aa3b312c7423 */ /* 0x000fe4000001002c */
[----:B------:R-:W-:Y:S01]  /*3ac0*/  FFMA R32, R5, 0.69314718246459960938, R68 ;  /* 0x3f31721805207823 */ /* 0x000fe20000000044 */
[----:B----4-:R0:W-:Y:S01]  /*3ad0*/  STG.E.U16 [R28.64], R57 ;  /* 0x000000391c007986 */ /* 0x0101e2000c101506 */
[----:B------:R-:W-:-:S03]  /*3ae0*/  FMUL R44, R49, R44 ;  /* 0x0000002c312c7220 */ /* 0x000fc60000400000 */
[----:B-----5:R1:W-:Y:S01]  /*3af0*/  STG.E.U16 [R26.64], R65 ;  /* 0x000000411a007986 */ /* 0x0203e2000c101506 */
[----:B------:R-:W-:-:S03]  /*3b00*/  FMUL R44, R49, R44 ;  /* 0x0000002c312c7220 */ /* 0x000fc60000400000 */
[----:B------:R2:W-:Y:S01]  /*3b10*/  STG.E.U16 [R24.64], R59 ;  /* 0x0000003b18007986 */ /* 0x0005e2000c101506 */
[----:B------:R-:W-:-:S03]  /*3b20*/  FFMA.FTZ R49, R49, 1.4426950216293334961, R44 ;  /* 0x3fb8aa3b31317823 */ /* 0x000fc6000001002c */
[----:B------:R-:W-:Y:S01]  /*3b30*/  STG.E.U16 [R22.64], R67 ;  /* 0x0000004316007986 */ /* 0x000fe2000c101506 */
[----:B0-----:R-:W-:Y:S01]  /*3b40*/  PRMT R57, R57, 0x7632, R57 ;  /* 0x0000763239397816 */ /* 0x001fe20000000039 */
[----:B------:R-:W-:Y:S02]  /*3b50*/  FADD R34, R34, R49 ;  /* 0x0000003122227221 */ /* 0x000fe40000000000 */
[----:B------:R0:W-:Y:S01]  /*3b60*/  STG.E.U16 [R20.64], R0 ;  /* 0x0000000014007986 */ /* 0x0001e2000c101506 */
[----:B-1----:R-:W-:Y:S01]  /*3b70*/  PRMT R65, R65, 0x7632, R65 ;  /* 0x0000763241417816 */ /* 0x002fe20000000041 */
[----:B------:R-:W-:Y:S01]  /*3b80*/  @P2 FFMA.FTZ R34, R30, R45, +INF ;  /* 0x7f8000001e222423 */ /* 0x000fe2000001002d */
[----:B------:R-:W-:Y:S01]  /*3b90*/  FSETP.NEU.AND P2, PT, R31, RZ, PT ;  /* 0x000000ff1f00720b */ /* 0x000fe20003f4d000 */
[----:B------:R1:W-:Y:S01]  /*3ba0*/  STG.E.U16 [R18.64], R4 ;  /* 0x0000000412007986 */ /* 0x0003e2000c101506 */
[----:B--2---:R-:W-:Y:S02]  /*3bb0*/  PRMT R59, R59, 0x7632, R59 ;  /* 0x000076323b3b7816 */ /* 0x004fe4000000003b */
[----:B------:R-:W-:-:S02]  /*3bc0*/  FSEL R34, R34, -INF , P4 ;  /* 0xff80000022227808 */ /* 0x000fc40002000000 */
[----:B------:R-:W-:Y:S02]  /*3bd0*/  FSEL R35, R35, -INF , P2 ;  /* 0xff80000023237808 */ /* 0x000fe40001000000 */
[----:B0-----:R-:W-:Y:S01]  /*3be0*/  PRMT R21, R55, 0x7632, R21 ;  /* 0x0000763237157816 */ /* 0x001fe20000000015 */
[----:B------:R-:W-:Y:S01]  /*3bf0*/  FFMA R34, R34, 0.69314718246459960938, R73 ;  /* 0x3f31721822227823 */ /* 0x000fe20000000049 */
[----:B------:R-:W-:Y:S01]  /*3c00*/  FSEL R0, R33, -INF , P3 ;  /* 0xff80000021007808 */ /* 0x000fe20001800000 */
[----:B------:R-:W-:Y:S01]  /*3c10*/  FFMA R35, R35, 0.69314718246459960938, R70 ;  /* 0x3f31721823237823 */ /* 0x000fe20000000046 */
[----:B-1----:R-:W-:Y:S01]  /*3c20*/  PRMT R19, R63, 0x7632, R19 ;  /* 0x000076323f137816 */ /* 0x002fe20000000013 */
[----:B------:R0:W-:Y:S01]  /*3c30*/  STG.E.U16 [R16.64], R21 ;  /* 0x0000001510007986 */ /* 0x0001e2000c101506 */
[----:B------:R-:W-:Y:S01]  /*3c40*/  PRMT R4, R67, 0x7632, R4 ;  /* 0x0000763243047816 */ /* 0x000fe20000000004 */
[----:B------:R-:W-:Y:S02]  /*3c50*/  FFMA R33, R0, 0.69314718246459960938, R71 ;  /* 0x3f31721800217823 */ /* 0x000fe40000000047 */
[----:B------:R0:W-:Y:S04]  /*3c60*/  STG.E.U16 [R10.64], R19 ;  /* 0x000000130a007986 */ /* 0x0001e8000c101506 */
[----:B------:R0:W-:Y:S04]  /*3c70*/  STG.E.U16 [R14.64], R57 ;  /* 0x000000390e007986 */ /* 0x0001e8000c101506 */
[----:B------:R0:W-:Y:S04]  /*3c80*/  STG.E.U16 [R12.64], R65 ;  /* 0x000000410c007986 */ /* 0x0001e8000c101506 */
[----:B------:R0:W-:Y:S04]  /*3c90*/  STG.E.U16 [R6.64], R59 ;  /* 0x0000003b06007986 */ /* 0x0001e8000c101506 */
[----:B------:R0:W-:Y:S04]  /*3ca0*/  STG.E.U16 [R8.64], R4 ;  /* 0x0000000408007986 */ /* 0x0001e8000c101506 */
[----:B------:R-:W-:Y:S06]  /*3cb0*/  BAR.SYNC.DEFER_BLOCKING 0x0 ;  /* 0x0000000000007b1d */ /* 0x000fec0000010000 */
[----:B------:R0:W-:Y:S04]  /*3cc0*/  STS.128 [R84.X4], R32 ;  /* 0x0000002054007388 */ /* 0x0001e80000004c00 */
[----:B------:R-:W-:Y:S06]  /*3cd0*/  BAR.SYNC.DEFER_BLOCKING 0x0 ;  /* 0x0000000000007b1d */ /* 0x000fec0000010000 */
[----:B------:R-:W-:Y:S05]  /*3ce0*/  @P5 EXIT ;  /* 0x000000000000594d */ /* 0x000fea0003800000 */
[----:B0-----:R-:W0:Y:S01]  /*3cf0*/  LDS R3, [R3] ;  /* 0x0000000003037984 */ /* 0x001e220000000800 */
[----:B------:R-:W-:Y:S01]  /*3d00*/  IMAD R2, R2, c[0x0][0x1cc], RZ ;  /* 0x0000730002027a24 */ /* 0x000fe200078e02ff */
[C---:B------:R-:W-:Y:S01]  /*3d10*/  SHF.L.U32 R5, R83.reuse, 0x2, RZ ;  /* 0x0000000253057819 */ /* 0x040fe200000006ff */
[----:B------:R-:W-:-:S04]  /*3d20*/  IMAD.HI R83, R83, 0x4, RZ ;  /* 0x0000000453537827 */ /* 0x000fc800078e02ff */
[C---:B------:R-:W-:Y:S02]  /*3d30*/  IMAD.SHL.U32 R4, R2.reuse, 0x4, RZ ;  /* 0x0000000402047824 */ /* 0x040fe400078e00ff */
[----:B------:R-:W-:-:S03]  /*3d40*/  IMAD.HI R2, R2, 0x4, RZ ;  /* 0x0000000402027827 */ /* 0x000fc600078e02ff */
[----:B------:R-:W-:-:S04]  /*3d50*/  IADD3 R4, P0, P1, R5, c[0x0][0x180], R4 ;  /* 0x0000600005047a10 */ /* 0x000fc8000791e004 */
[----:B------:R-:W-:-:S05]  /*3d60*/  IADD3.X R5, R83, c[0x0][0x184], R2, P0, P1 ;  /* 0x0000610053057a10 */ /* 0x000fca00007e2402 */
[----:B0-----:R-:W-:Y:S01]  /*3d70*/  STG.E [R4.64], R3 ;  /* 0x0000000304007986 */ /* 0x001fe2000c101906 */
[----:B------:R-:W-:Y:S05]  /*3d80*/  EXIT ;  /* 0x000000000000794d */ /* 0x000fea0003800000 */
.L_x_2:
[----:B------:R-:W-:-:S00]  /*3d90*/  BRA `(.L_x_2) ;  /* 0xfffffff000007947 */ /* 0x000fc0000383ffff */
[----:B------:R-:W-:-:S00]  /*3da0*/  NOP ;  /* 0x0000000000007918 */ /* 0x000fc00000000000 */
        /* <DEDUP_REMOVED lines=13> */
.L_x_3:


//--------------------- .nv.global.init           --------------------------
	.section	.nv.global.init,"aw",@progbits
.nv.global.init:
	.type		_$_str,@object
	.size		_$_str,(.L_0 - _$_str)
_$_str:
        /*0000*/ 	.byte	0x5f, 0x5f, 0x43, 0x55, 0x44, 0x41, 0x5f, 0x46, 0x54, 0x5a, 0x00
.L_0:


//--------------------- .nv.shared.attn_fwd       --------------------------
	.section	.nv.shared.attn_fwd,"aw",@nobits
	.sectionflags	@""
	.align	16
